	.target	sm_80

	.elftype	@"ET_EXEC"


//--------------------- .note.nv.tkinfo           --------------------------
	.section	.note.nv.tkinfo,"",@"SHT_NOTE"
	.sectionflags	@"SHF_NOTE_NV_TKINFO"
	.tkinfo
        /*0018*/ 	.word	0x00000002
        /*0030*/ 	.string	""
        /*0030*/ 	.string	"ptxas"
        /*0030*/ 	.string	"Cuda compilation tools, release 13.0, V13.0.88"
        /*0030*/ 	.string	"Build cuda_13.0.r13.0/compiler.36424714_0"
        /*0030*/ 	.string	"-v  -suppress-debug-info  -lineinfo  -arch sm_80 "



//--------------------- .note.nv.cuinfo           --------------------------
	.section	.note.nv.cuinfo,"",@"SHT_NOTE"
	.sectionflags	@"SHF_NOTE_NV_CUINFO"
        /*0018*/ 	.short	0x0002
        /*001a*/ 	.short	0x0050
        /*001c*/ 	.short	0x0082
	.zero		2


//--------------------- .nv.info                  --------------------------
	.section	.nv.info,"",@"SHT_CUDA_INFO"
	.align	4


	//----- nvinfo : EIATTR_REGCOUNT
	.align		4
        /*0000*/ 	.byte	0x04, 0x2f
        /*0002*/ 	.short	(.L_1 - .L_0)
	.align		4
.L_0:
        /*0004*/ 	.word	index@(matmul_kernel)
        /*0008*/ 	.word	0x000000ff


	//----- nvinfo : EIATTR_FRAME_SIZE
	.align		4
.L_1:
        /*000c*/ 	.byte	0x04, 0x11
        /*000e*/ 	.short	(.L_3 - .L_2)
	.align		4
.L_2:
        /*0010*/ 	.word	index@(matmul_kernel)
        /*0014*/ 	.word	0x00000218


	//----- nvinfo : EIATTR_MIN_STACK_SIZE
	.align		4
.L_3:
        /*0018*/ 	.byte	0x04, 0x12
        /*001a*/ 	.short	(.L_5 - .L_4)
	.align		4
.L_4:
        /*001c*/ 	.word	index@(matmul_kernel)
        /*0020*/ 	.word	0x00000218
.L_5:


//--------------------- .nv.info.matmul_kernel    --------------------------
	.section	.nv.info.matmul_kernel,"",@"SHT_CUDA_INFO"
	.sectionflags	@""
	.align	4


	//----- nvinfo : EIATTR_CUDA_API_VERSION
	.align		4
        /*0000*/ 	.byte	0x04, 0x37
        /*0002*/ 	.short	(.L_7 - .L_6)
.L_6:
        /*0004*/ 	.word	0x00000082


	//----- nvinfo : EIATTR_SW2861232_WAR
	.align		4
.L_7:
        /*0008*/ 	.byte	0x01, 0x35
	.zero		2


	//----- nvinfo : EIATTR_PARAM_CBANK
	.align		4
        /*000c*/ 	.byte	0x04, 0x0a
        /*000e*/ 	.short	(.L_9 - .L_8)
	.align		4
.L_8:
        /*0010*/ 	.word	index@(.nv.constant0.matmul_kernel)
        /*0014*/ 	.short	0x0160
        /*0016*/ 	.short	0x0050


	//----- nvinfo : EIATTR_CBANK_PARAM_SIZE
	.align		4
.L_9:
        /*0018*/ 	.byte	0x03, 0x19
        /*001a*/ 	.short	0x0050


	//----- nvinfo : EIATTR_KPARAM_INFO
	.align		4
        /*001c*/ 	.byte	0x04, 0x17
        /*001e*/ 	.short	(.L_11 - .L_10)
.L_10:
        /*0020*/ 	.word	0x00000000
        /*0024*/ 	.short	0x000d
        /*0026*/ 	.short	0x0048
        /*0028*/ 	.byte	0x00, 0xf4, 0x21, 0x00


	//----- nvinfo : EIATTR_KPARAM_INFO
	.align		4
.L_11:
        /*002c*/ 	.byte	0x04, 0x17
        /*002e*/ 	.short	(.L_13 - .L_12)
.L_12:
        /*0030*/ 	.word	0x00000000
        /*0034*/ 	.short	0x000c
        /*0036*/ 	.short	0x0040
        /*0038*/ 	.byte	0x00, 0xf4, 0x21, 0x00


	//----- nvinfo : EIATTR_KPARAM_INFO
	.align		4
.L_13:
        /*003c*/ 	.byte	0x04, 0x17
        /*003e*/ 	.short	(.L_15 - .L_14)
.L_14:
        /*0040*/ 	.word	0x00000000
        /*0044*/ 	.short	0x000b
        /*0046*/ 	.short	0x0038
        /*0048*/ 	.byte	0x00, 0xf0, 0x11, 0x00


	//----- nvinfo : EIATTR_KPARAM_INFO
	.align		4
.L_15:
        /*004c*/ 	.byte	0x04, 0x17
        /*004e*/ 	.short	(.L_17 - .L_16)
.L_16:
        /*0050*/ 	.word	0x00000000
        /*0054*/ 	.short	0x000a
        /*0056*/ 	.short	0x0034
        /*0058*/ 	.byte	0x00, 0xf0, 0x11, 0x00


	//----- nvinfo : EIATTR_KPARAM_INFO
	.align		4
.L_17:
        /*005c*/ 	.byte	0x04, 0x17
        /*005e*/ 	.short	(.L_19 - .L_18)
.L_18:
        /*0060*/ 	.word	0x00000000
        /*0064*/ 	.short	0x0009
        /*0066*/ 	.short	0x0030
        /*0068*/ 	.byte	0x00, 0xf0, 0x11, 0x00


	//----- nvinfo : EIATTR_KPARAM_INFO
	.align		4
.L_19:
        /*006c*/ 	.byte	0x04, 0x17
        /*006e*/ 	.short	(.L_21 - .L_20)
.L_20:
        /*0070*/ 	.word	0x00000000
        /*0074*/ 	.short	0x0008
        /*0076*/ 	.short	0x002c
        /*0078*/ 	.byte	0x00, 0xf0, 0x11, 0x00


	//----- nvinfo : EIATTR_KPARAM_INFO
	.align		4
.L_21:
        /*007c*/ 	.byte	0x04, 0x17
        /*007e*/ 	.short	(.L_23 - .L_22)
.L_22:
        /*0080*/ 	.word	0x00000000
        /*0084*/ 	.short	0x0007
        /*0086*/ 	.short	0x0028
        /*0088*/ 	.byte	0x00, 0xf0, 0x11, 0x00


	//----- nvinfo : EIATTR_KPARAM_INFO
	.align		4
.L_23:
        /*008c*/ 	.byte	0x04, 0x17
        /*008e*/ 	.short	(.L_25 - .L_24)
.L_24:
        /*0090*/ 	.word	0x00000000
        /*0094*/ 	.short	0x0006
        /*0096*/ 	.short	0x0024
        /*0098*/ 	.byte	0x00, 0xf0, 0x11, 0x00


	//----- nvinfo : EIATTR_KPARAM_INFO
	.align		4
.L_25:
        /*009c*/ 	.byte	0x04, 0x17
        /*009e*/ 	.short	(.L_27 - .L_26)
.L_26:
        /*00a0*/ 	.word	0x00000000
        /*00a4*/ 	.short	0x0005
        /*00a6*/ 	.short	0x0020
        /*00a8*/ 	.byte	0x00, 0xf0, 0x11, 0x00


	//----- nvinfo : EIATTR_KPARAM_INFO
	.align		4
.L_27:
        /*00ac*/ 	.byte	0x04, 0x17
        /*00ae*/ 	.short	(.L_29 - .L_28)
.L_28:
        /*00b0*/ 	.word	0x00000000
        /*00b4*/ 	.short	0x0004
        /*00b6*/ 	.short	0x001c
        /*00b8*/ 	.byte	0x00, 0xf0, 0x11, 0x00


	//----- nvinfo : EIATTR_KPARAM_INFO
	.align		4
.L_29:
        /*00bc*/ 	.byte	0x04, 0x17
        /*00be*/ 	.short	(.L_31 - .L_30)
.L_30:
        /*00c0*/ 	.word	0x00000000
        /*00c4*/ 	.short	0x0003
        /*00c6*/ 	.short	0x0018
        /*00c8*/ 	.byte	0x00, 0xf0, 0x11, 0x00


	//----- nvinfo : EIATTR_KPARAM_INFO
	.align		4
.L_31:
        /*00cc*/ 	.byte	0x04, 0x17
        /*00ce*/ 	.short	(.L_33 - .L_32)
.L_32:
        /*00d0*/ 	.word	0x00000000
        /*00d4*/ 	.short	0x0002
        /*00d6*/ 	.short	0x0010
        /*00d8*/ 	.byte	0x00, 0xf4, 0x21, 0x00


	//----- nvinfo : EIATTR_KPARAM_INFO
	.align		4
.L_33:
        /*00dc*/ 	.byte	0x04, 0x17
        /*00de*/ 	.short	(.L_35 - .L_34)
.L_34:
        /*00e0*/ 	.word	0x00000000
        /*00e4*/ 	.short	0x0001
        /*00e6*/ 	.short	0x0008
        /*00e8*/ 	.byte	0x00, 0xf4, 0x21, 0x00


	//----- nvinfo : EIATTR_KPARAM_INFO
	.align		4
.L_35:
        /*00ec*/ 	.byte	0x04, 0x17
        /*00ee*/ 	.short	(.L_37 - .L_36)
.L_36:
        /*00f0*/ 	.word	0x00000000
        /*00f4*/ 	.short	0x0000
        /*00f6*/ 	.short	0x0000
        /*00f8*/ 	.byte	0x00, 0xf4, 0x21, 0x00


	//----- nvinfo : EIATTR_MAXREG_COUNT
	.align		4
.L_37:
        /*00fc*/ 	.byte	0x03, 0x1b
        /*00fe*/ 	.short	0x00ff


	//----- nvinfo : EIATTR_NUM_BARRIERS
	.align		4
        /*0100*/ 	.byte	0x02, 0x4c
        /*0102*/ 	.byte	0x01
	.zero		1


	//----- nvinfo : EIATTR_ANNOTATIONS
	.align		4
        /*0104*/ 	.byte	0x04, 0x55
        /*0106*/ 	.short	(.L_39 - .L_38)


	//   ....[0]....
.L_38:
        /*0108*/ 	.word	0x00000001
        /*010c*/ 	.byte	0x50, 0x0d, 0x00, 0x00, 0x01, 0x00, 0x00, 0x00, 0xd0, 0x3c, 0x00, 0x00, 0x01, 0x00, 0x00, 0x00
        /* <DEDUP_REMOVED lines=139> */
        /*09cc*/ 	.byte	0x00, 0xcf, 0x00, 0x00


	//----- nvinfo : EIATTR_MERCURY_ISA_VERSION
	.align		4
.L_39:
        /*09d0*/ 	.byte	0x03, 0x5f
        /*09d2*/ 	.short	0x0000


	//----- nvinfo : EIATTR_EXIT_INSTR_OFFSETS
	.align		4
        /*09d4*/ 	.byte	0x04, 0x1c
        /*09d6*/ 	.short	(.L_41 - .L_40)


	//   ....[0]....
.L_40:
        /*09d8*/ 	.word	0x0000d240


	//   ....[1]....
        /*09dc*/ 	.word	0x0000d260


	//----- nvinfo : EIATTR_REQNTID
	.align		4
.L_41:
        /*09e0*/ 	.byte	0x04, 0x10
        /*09e2*/ 	.short	(.L_43 - .L_42)
.L_42:
        /*09e4*/ 	.word	0x00000080
        /*09e8*/ 	.word	0x00000001
        /*09ec*/ 	.word	0x00000001
.L_43:


//--------------------- .nv.callgraph             --------------------------
	.section	.nv.callgraph,"",@"SHT_CUDA_CALLGRAPH"
	.align	4
	.sectionentsize	8
	.align		4
        /*0000*/ 	.word	0x00000000
	.align		4
        /*0004*/ 	.word	0xffffffff
	.align		4
        /*0008*/ 	.word	0x00000000
	.align		4
        /*000c*/ 	.word	0xfffffffe
	.align		4
        /*0010*/ 	.word	0x00000000
	.align		4
        /*0014*/ 	.word	0xfffffffd
	.align		4
        /*0018*/ 	.word	0x00000000
	.align		4
        /*001c*/ 	.word	0xfffffffc


//--------------------- .nv.rel.action            --------------------------
	.section	.nv.rel.action,"",@"SHT_CUDA_RELOCINFO"
	.align	8
	.sectionentsize	8
        /*0000*/ 	.byte	0x73, 0x00, 0x00, 0x00, 0x00, 0x00, 0x00, 0x00, 0x00, 0x00, 0x00, 0x11, 0x25, 0x00, 0x05, 0x36


//--------------------- .nv.constant0.matmul_kernel --------------------------
	.section	.nv.constant0.matmul_kernel,"a",@progbits
	.sectionflags	@""
	.align	4
.nv.constant0.matmul_kernel:
	.zero		432


//--------------------- .text.matmul_kernel       --------------------------
	.section	.text.matmul_kernel,"ax",@progbits
	.sectioninfo	@"SHI_REGISTERS=255"
	.align	128
        .global         matmul_kernel
        .type           matmul_kernel,@function
        .size           matmul_kernel,(.L_x_3 - matmul_kernel)
        .other          matmul_kernel,@"STO_CUDA_ENTRY STV_DEFAULT"
matmul_kernel:
.text.matmul_kernel:
[----:B------:R-:W-:-:S03]  /*0000*/  IMAD.MOV.U32 R1, RZ, RZ, c[0x0][0x28] ;  /* 0x00000a00ff017624 */ /* 0x000fc600078e00ff */
[----:B------:R-:W-:Y:S01]  /*0010*/  IMAD.MOV.U32 R0, RZ, RZ, c[0x0][0x17c] ;  /* 0x00005f00ff007624 */ /* 0x000fe200078e00ff */
[----:B------:R-:W1:Y:S01]  /*0020*/  S2R R5, SR_CTAID.X ;  /* 0x0000000000057919 */ /* 0x000e620000002500 */
[----:B------:R-:W-:Y:S01]  /*0030*/  IADD3 R1, R1, -0x218, RZ ;  /* 0xfffffde801017810 */ /* 0x000fe20007ffe0ff */
[----:B------:R-:W-:Y:S01]  /*0040*/  IMAD.MOV.U32 R252, RZ, RZ, c[0x0][0x188] ;  /* 0x00006200fffc7624 */ /* 0x000fe200078e00ff */
[----:B------:R-:W-:Y:S01]  /*0050*/  ULDC.64 UR6, c[0x0][0x118] ;  /* 0x0000460000067ab9 */ /* 0x000fe20000000a00 */
[----:B------:R-:W-:Y:S01]  /*0060*/  IADD3 R0, R0, 0xff, RZ ;  /* 0x000000ff00007810 */ /* 0x000fe20007ffe0ff */
[----:B------:R-:W2:Y:S01]  /*0070*/  S2R R106, SR_TID.X ;  /* 0x00000000006a7919 */ /* 0x000ea20000002100 */
[----:B------:R-:W-:Y:S01]  /*0080*/  CS2R R172, SRZ ;  /* 0x0000000000ac7805 */ /* 0x000fe2000001ff00 */
[----:B------:R-:W-:Y:S01]  /*0090*/  CS2R R174, SRZ ;  /* 0x0000000000ae7805 */ /* 0x000fe2000001ff00 */
[----:B------:R-:W-:Y:S01]  /*00a0*/  SHF.R.S32.HI R3, RZ, 0x1f, R0 ;  /* 0x0000001fff037819 */ /* 0x000fe20000011400 */
[----:B------:R-:W-:Y:S01]  /*00b0*/  CS2R R122, SRZ ;  /* 0x00000000007a7805 */ /* 0x000fe2000001ff00 */
[----:B------:R-:W-:Y:S01]  /*00c0*/  CS2R R124, SRZ ;  /* 0x00000000007c7805 */ /* 0x000fe2000001ff00 */
[----:B------:R-:W-:Y:S01]  /*00d0*/  CS2R R126, SRZ ;  /* 0x00000000007e7805 */ /* 0x000fe2000001ff00 */
[----:B------:R-:W-:Y:S01]  /*00e0*/  LEA.HI R3, R3, R0, RZ, 0x8 ;  /* 0x0000000003037211 */ /* 0x000fe200078f40ff */
[----:B------:R-:W-:Y:S01]  /*00f0*/  CS2R R128, SRZ ;  /* 0x0000000000807805 */ /* 0x000fe2000001ff00 */
[----:B------:R-:W-:Y:S01]  /*0100*/  CS2R R130, SRZ ;  /* 0x0000000000827805 */ /* 0x000fe2000001ff00 */
[----:B------:R-:W-:Y:S01]  /*0110*/  CS2R R132, SRZ ;  /* 0x0000000000847805 */ /* 0x000fe2000001ff00 */
[----:B------:R-:W-:Y:S01]  /*0120*/  SHF.R.S32.HI R3, RZ, 0x8, R3 ;  /* 0x00000008ff037819 */ /* 0x000fe20000011403 */
[----:B------:R-:W-:-:S04]  /*0130*/  CS2R R134, SRZ ;  /* 0x0000000000867805 */ /* 0x000fc8000001ff00 */
[----:B------:R-:W-:Y:S01]  /*0140*/  IMAD.SHL.U32 R4, R3, 0x8, RZ ;  /* 0x0000000803047824 */ /* 0x000fe200078e00ff */
[----:B-1----:R-:W-:-:S04]  /*0150*/  IABS R8, R5 ;  /* 0x0000000500087213 */ /* 0x002fc80000000000 */
[-C--:B------:R-:W-:Y:S02]  /*0160*/  IABS R7, R4.reuse ;  /* 0x0000000400077213 */ /* 0x080fe40000000000 */
[----:B------:R-:W-:Y:S02]  /*0170*/  IABS R10, R4 ;  /* 0x00000004000a7213 */ /* 0x000fe40000000000 */
[----:B------:R-:W1:Y:S01]  /*0180*/  I2F.RP R0, R7 ;  /* 0x0000000700007306 */ /* 0x000e620000209400 */
[----:B--2---:R-:W-:-:S04]  /*0190*/  SHF.R.S32.HI R176, RZ, 0x6, R106 ;  /* 0x00000006ffb07819 */ /* 0x004fc8000001146a */
[----:B------:R-:W-:-:S03]  /*01a0*/  SGXT R176, R176, 0x1 ;  /* 0x00000001b0b0781a */ /* 0x000fc60000000200 */
[----:B-1----:R-:W1:Y:S02]  /*01b0*/  MUFU.RCP R0, R0 ;  /* 0x0000000000007308 */ /* 0x002e640000001000 */
[----:B-1----:R-:W-:Y:S01]  /*01c0*/  IADD3 R2, R0, 0xffffffe, RZ ;  /* 0x0ffffffe00027810 */ /* 0x002fe20007ffe0ff */
[----:B------:R-:W-:Y:S01]  /*01d0*/  IMAD.MOV R0, RZ, RZ, -R10 ;  /* 0x000000ffff007224 */ /* 0x000fe200078e0a0a */
[----:B------:R-:W-:-:S04]  /*01e0*/  SHF.R.U32.HI R10, RZ, 0x5, R106 ;  /* 0x00000005ff0a7819 */ /* 0x000fc8000001166a */
[----:B------:R1:W2:Y:S01]  /*01f0*/  F2I.FTZ.U32.TRUNC.NTZ R3, R2 ;  /* 0x0000000200037305 */ /* 0x0002a2000021f000 */
[----:B------:R-:W-:Y:S01]  /*0200*/  SGXT.U32 R10, R10, 0x2 ;  /* 0x000000020a0a781a */ /* 0x000fe20000000000 */
[----:B-1----:R-:W-:Y:S02]  /*0210*/  IMAD.MOV.U32 R2, RZ, RZ, RZ ;  /* 0x000000ffff027224 */ /* 0x002fe400078e00ff */
[----:B--2---:R-:W-:-:S04]  /*0220*/  IMAD.MOV R6, RZ, RZ, -R3 ;  /* 0x000000ffff067224 */ /* 0x004fc800078e0a03 */
[----:B------:R-:W-:Y:S02]  /*0230*/  IMAD R9, R6, R7, RZ ;  /* 0x0000000706097224 */ /* 0x000fe400078e02ff */
[----:B------:R-:W-:Y:S01]  /*0240*/  IMAD.MOV.U32 R6, RZ, RZ, R8 ;  /* 0x000000ffff067224 */ /* 0x000fe200078e0008 */
[----:B------:R-:W-:Y:S01]  /*0250*/  IABS R8, c[0x0][0x17c] ;  /* 0x00005f0000087a13 */ /* 0x000fe20000000000 */
[----:B------:R-:W-:-:S06]  /*0260*/  IMAD.HI.U32 R3, R3, R9, R2 ;  /* 0x0000000903037227 */ /* 0x000fcc00078e0002 */
[----:B------:R-:W-:-:S04]  /*0270*/  IMAD.HI.U32 R3, R3, R6, RZ ;  /* 0x0000000603037227 */ /* 0x000fc800078e00ff */
[----:B------:R-:W-:-:S05]  /*0280*/  IMAD R0, R3, R0, R6 ;  /* 0x0000000003007224 */ /* 0x000fca00078e0206 */
[----:B------:R-:W-:-:S13]  /*0290*/  ISETP.GT.U32.AND P1, PT, R7, R0, PT ;  /* 0x000000000700720c */ /* 0x000fda0003f24070 */
[----:B------:R-:W-:Y:S01]  /*02a0*/  @!P1 IMAD.IADD R0, R0, 0x1, -R7 ;  /* 0x0000000100009824 */ /* 0x000fe200078e0a07 */
[----:B------:R-:W-:Y:S02]  /*02b0*/  @!P1 IADD3 R3, R3, 0x1, RZ ;  /* 0x0000000103039810 */ /* 0x000fe40007ffe0ff */
[----:B------:R-:W-:Y:S02]  /*02c0*/  ISETP.NE.AND P1, PT, R4, RZ, PT ;  /* 0x000000ff0400720c */ /* 0x000fe40003f25270 */
[----:B------:R-:W-:Y:S02]  /*02d0*/  ISETP.GE.U32.AND P0, PT, R0, R7, PT ;  /* 0x000000070000720c */ /* 0x000fe40003f06070 */
[----:B------:R-:W-:-:S04]  /*02e0*/  LOP3.LUT R0, R5, R4, RZ, 0x3c, !PT ;  /* 0x0000000405007212 */ /* 0x000fc800078e3cff */
[----:B------:R-:W-:Y:S01]  /*02f0*/  ISETP.GE.AND P2, PT, R0, RZ, PT ;  /* 0x000000ff0000720c */ /* 0x000fe20003f46270 */
[----:B------:R-:W-:-:S05]  /*0300*/  IMAD.MOV.U32 R0, RZ, RZ, c[0x0][0x178] ;  /* 0x00005e00ff007624 */ /* 0x000fca00078e00ff */
[----:B------:R-:W-:Y:S02]  /*0310*/  IADD3 R0, R0, 0x3f, RZ ;  /* 0x0000003f00007810 */ /* 0x000fe40007ffe0ff */
[----:B------:R-:W-:-:S05]  /*0320*/  @P0 IADD3 R3, R3, 0x1, RZ ;  /* 0x0000000103030810 */ /* 0x000fca0007ffe0ff */
[----:B------:R-:W-:Y:S01]  /*0330*/  IMAD.MOV.U32 R2, RZ, RZ, R3 ;  /* 0x000000ffff027224 */ /* 0x000fe200078e0003 */
[----:B------:R-:W-:-:S03]  /*0340*/  SHF.R.S32.HI R3, RZ, 0x1f, R0 ;  /* 0x0000001fff037819 */ /* 0x000fc60000011400 */
[----:B------:R-:W-:Y:S01]  /*0350*/  @!P2 IMAD.MOV R2, RZ, RZ, -R2 ;  /* 0x000000ffff02a224 */ /* 0x000fe200078e0a02 */
[----:B------:R-:W-:Y:S02]  /*0360*/  @!P1 LOP3.LUT R2, RZ, R4, RZ, 0x33, !PT ;  /* 0x00000004ff029212 */ /* 0x000fe400078e33ff */
[----:B------:R-:W-:-:S03]  /*0370*/  LEA.HI R3, R3, R0, RZ, 0x6 ;  /* 0x0000000003037211 */ /* 0x000fc600078f30ff */
[----:B------:R-:W-:Y:S02]  /*0380*/  IMAD.SHL.U32 R12, R2, 0x8, RZ ;  /* 0x00000008020c7824 */ /* 0x000fe400078e00ff */
[----:B------:R-:W-:-:S03]  /*0390*/  IMAD.MOV R2, RZ, RZ, -R2 ;  /* 0x000000ffff027224 */ /* 0x000fc600078e0a02 */
[----:B------:R-:W-:Y:S01]  /*03a0*/  LEA.HI.SX32 R3, R3, -R12, 0x1a ;  /* 0x8000000c03037211 */ /* 0x000fe200078fd2ff */
[----:B------:R-:W-:Y:S02]  /*03b0*/  IMAD R13, R4, R2, R5 ;  /* 0x00000002040d7224 */ /* 0x000fe400078e0205 */
[----:B------:R-:W-:Y:S01]  /*03c0*/  IMAD.MOV.U32 R2, RZ, RZ, RZ ;  /* 0x000000ffff027224 */ /* 0x000fe200078e00ff */
[----:B------:R-:W-:Y:S02]  /*03d0*/  IMNMX R14, R3, 0x8, PT ;  /* 0x00000008030e7817 */ /* 0x000fe40003800200 */
[----:B------:R-:W-:Y:S02]  /*03e0*/  IABS R4, R13 ;  /* 0x0000000d00047213 */ /* 0x000fe40000000000 */
[----:B------:R-:W-:-:S04]  /*03f0*/  IABS R7, R14 ;  /* 0x0000000e00077213 */ /* 0x000fc80000000000 */
[----:B------:R-:W1:Y:S08]  /*0400*/  I2F.RP R0, R7 ;  /* 0x0000000700007306 */ /* 0x000e700000209400 */
[----:B-1----:R-:W1:Y:S02]  /*0410*/  MUFU.RCP R0, R0 ;  /* 0x0000000000007308 */ /* 0x002e640000001000 */
[----:B-1----:R-:W-:-:S06]  /*0420*/  IADD3 R3, R0, 0xffffffe, RZ ;  /* 0x0ffffffe00037810 */ /* 0x002fcc0007ffe0ff */
[----:B------:R-:W1:Y:S02]  /*0430*/  F2I.FTZ.U32.TRUNC.NTZ R3, R3 ;  /* 0x0000000300037305 */ /* 0x000e64000021f000 */
[----:B-1----:R-:W-:-:S04]  /*0440*/  IMAD.MOV R6, RZ, RZ, -R3 ;  /* 0x000000ffff067224 */ /* 0x002fc800078e0a03 */
[----:B------:R-:W-:Y:S01]  /*0450*/  IMAD R5, R6, R7, RZ ;  /* 0x0000000706057224 */ /* 0x000fe200078e02ff */
[----:B------:R-:W-:-:S03]  /*0460*/  IABS R6, R14 ;  /* 0x0000000e00067213 */ /* 0x000fc60000000000 */
[----:B------:R-:W-:-:S04]  /*0470*/  IMAD.HI.U32 R2, R3, R5, R2 ;  /* 0x0000000503027227 */ /* 0x000fc800078e0002 */
[----:B------:R-:W-:Y:S02]  /*0480*/  IMAD.MOV.U32 R5, RZ, RZ, R4 ;  /* 0x000000ffff057224 */ /* 0x000fe400078e0004 */
[----:B------:R-:W-:Y:S01]  /*0490*/  IMAD.MOV R4, RZ, RZ, -R6 ;  /* 0x000000ffff047224 */ /* 0x000fe200078e0a06 */
[----:B------:R-:W-:Y:S01]  /*04a0*/  IABS R6, c[0x0][0x178] ;  /* 0x00005e0000067a13 */ /* 0x000fe20000000000 */
[----:B------:R-:W-:-:S04]  /*04b0*/  IMAD.HI.U32 R0, R2, R5, RZ ;  /* 0x0000000502007227 */ /* 0x000fc800078e00ff */
[----:B------:R-:W-:Y:S02]  /*04c0*/  IMAD R4, R0, R4, R5 ;  /* 0x0000000400047224 */ /* 0x000fe400078e0205 */
[----:B------:R-:W-:Y:S02]  /*04d0*/  IMAD.MOV.U32 R3, RZ, RZ, R8 ;  /* 0x000000ffff037224 */ /* 0x000fe400078e0008 */
[----:B------:R-:W-:Y:S01]  /*04e0*/  IMAD.MOV.U32 R2, RZ, RZ, R6 ;  /* 0x000000ffff027224 */ /* 0x000fe200078e0006 */
[----:B------:R-:W-:Y:S01]  /*04f0*/  ISETP.GT.U32.AND P1, PT, R7, R4, PT ;  /* 0x000000040700720c */ /* 0x000fe20003f24070 */
[----:B------:R-:W1:Y:S08]  /*0500*/  I2F.RP R8, R3 ;  /* 0x0000000300087306 */ /* 0x000e700000209400 */
[----:B------:R-:W2:Y:S04]  /*0510*/  I2F.RP R5, R2 ;  /* 0x0000000200057306 */ /* 0x000ea80000209400 */
[----:B------:R-:W-:Y:S01]  /*0520*/  @!P1 IMAD.IADD R4, R4, 0x1, -R7 ;  /* 0x0000000104049824 */ /* 0x000fe200078e0a07 */
[----:B------:R-:W-:-:S02]  /*0530*/  @!P1 IADD3 R0, R0, 0x1, RZ ;  /* 0x0000000100009810 */ /* 0x000fc40007ffe0ff */
[----:B------:R-:W-:Y:S01]  /*0540*/  ISETP.NE.AND P1, PT, R14, RZ, PT ;  /* 0x000000ff0e00720c */ /* 0x000fe20003f25270 */
[----:B-1----:R-:W1:Y:S01]  /*0550*/  MUFU.RCP R8, R8 ;  /* 0x0000000800087308 */ /* 0x002e620000001000 */
[----:B------:R-:W-:Y:S02]  /*0560*/  ISETP.GE.U32.AND P0, PT, R4, R7, PT ;  /* 0x000000070400720c */ /* 0x000fe40003f06070 */
[----:B------:R-:W-:-:S04]  /*0570*/  LOP3.LUT R4, R13, R14, RZ, 0x3c, !PT ;  /* 0x0000000e0d047212 */ /* 0x000fc800078e3cff */
[----:B------:R-:W-:Y:S01]  /*0580*/  ISETP.GE.AND P2, PT, R4, RZ, PT ;  /* 0x000000ff0400720c */ /* 0x000fe20003f46270 */
[----:B--2---:R-:W2:Y:S06]  /*0590*/  MUFU.RCP R5, R5 ;  /* 0x0000000500057308 */ /* 0x004eac0000001000 */
[----:B------:R-:W-:Y:S02]  /*05a0*/  @P0 IADD3 R0, R0, 0x1, RZ ;  /* 0x0000000100000810 */ /* 0x000fe40007ffe0ff */
[----:B-1----:R-:W-:-:S03]  /*05b0*/  IADD3 R6, R8, 0xffffffe, RZ ;  /* 0x0ffffffe08067810 */ /* 0x002fc60007ffe0ff */
[----:B------:R-:W-:Y:S01]  /*05c0*/  IMAD.MOV.U32 R11, RZ, RZ, R0 ;  /* 0x000000ffff0b7224 */ /* 0x000fe200078e0000 */
[----:B------:R1:W3:Y:S01]  /*05d0*/  F2I.FTZ.U32.TRUNC.NTZ R7, R6 ;  /* 0x0000000600077305 */ /* 0x0002e2000021f000 */
[----:B------:R-:W-:Y:S02]  /*05e0*/  LOP3.LUT R0, R106, 0x3f, RZ, 0xc0, !PT ;  /* 0x0000003f6a007812 */ /* 0x000fe400078ec0ff */
[----:B------:R-:W-:Y:S01]  /*05f0*/  @!P2 IMAD.MOV R11, RZ, RZ, -R11 ;  /* 0x000000ffff0ba224 */ /* 0x000fe200078e0a0b */
[----:B--2---:R-:W-:Y:S02]  /*0600*/  IADD3 R4, R5, 0xffffffe, RZ ;  /* 0x0ffffffe05047810 */ /* 0x004fe40007ffe0ff */
[----:B------:R-:W-:Y:S01]  /*0610*/  @!P1 LOP3.LUT R11, RZ, R14, RZ, 0x33, !PT ;  /* 0x0000000eff0b9212 */ /* 0x000fe200078e33ff */
[----:B------:R-:W-:Y:S01]  /*0620*/  IMAD.SHL.U32 R9, R0, 0x4, RZ ;  /* 0x0000000400097824 */ /* 0x000fe200078e00ff */
[----:B------:R3:W2:Y:S01]  /*0630*/  F2I.FTZ.U32.TRUNC.NTZ R5, R4 ;  /* 0x0000000400057305 */ /* 0x0006a2000021f000 */
[----:B-1----:R-:W-:-:S02]  /*0640*/  IMAD.MOV.U32 R6, RZ, RZ, RZ ;  /* 0x000000ffff067224 */ /* 0x002fc400078e00ff */
[----:B------:R-:W-:Y:S01]  /*0650*/  IMAD.SHL.U32 R177, R11, 0x100, RZ ;  /* 0x000001000bb17824 */ /* 0x000fe200078e00ff */
[----:B------:R-:W-:Y:S01]  /*0660*/  LOP3.LUT R176, R9, 0x120, R176, 0x78, !PT ;  /* 0x0000012009b07812 */ /* 0x000fe200078e78b0 */
[----:B------:R-:W-:-:S03]  /*0670*/  IMAD.MOV R11, RZ, RZ, -R11 ;  /* 0x000000ffff0b7224 */ /* 0x000fc600078e0a0b */
[----:B------:R-:W-:Y:S01]  /*0680*/  LOP3.LUT R10, R177, R10, RZ, 0xfc, !PT ;  /* 0x0000000ab10a7212 */ /* 0x000fe200078efcff */
[----:B---3--:R-:W-:Y:S02]  /*0690*/  IMAD.MOV R4, RZ, RZ, -R7 ;  /* 0x000000ffff047224 */ /* 0x008fe400078e0a07 */
[----:B------:R-:W-:Y:S01]  /*06a0*/  IMAD R11, R14, R11, R13 ;  /* 0x0000000b0e0b7224 */ /* 0x000fe200078e020d */
[----:B------:R-:W-:Y:S01]  /*06b0*/  LOP3.LUT R20, R10, 0xfc, RZ, 0xfc, !PT ;  /* 0x000000fc0a147812 */ /* 0x000fe200078efcff */
[----:B------:R-:W-:Y:S01]  /*06c0*/  IMAD R9, R4, R3, RZ ;  /* 0x0000000304097224 */ /* 0x000fe200078e02ff */
[----:B------:R-:W-:Y:S01]  /*06d0*/  IABS R8, R10 ;  /* 0x0000000a00087213 */ /* 0x000fe20000000000 */
[----:B------:R-:W-:Y:S01]  /*06e0*/  IMAD.IADD R11, R12, 0x1, R11 ;  /* 0x000000010c0b7824 */ /* 0x000fe200078e020b */
[----:B------:R-:W-:Y:S01]  /*06f0*/  IABS R4, R20 ;  /* 0x0000001400047213 */ /* 0x000fe20000000000 */
[----:B--2---:R-:W-:Y:S01]  /*0700*/  IMAD.MOV R15, RZ, RZ, -R5 ;  /* 0x000000ffff0f7224 */ /* 0x004fe200078e0a05 */
[C---:B------:R-:W-:Y:S01]  /*0710*/  LOP3.LUT R13, R10.reuse, 0x4, RZ, 0xfc, !PT ;  /* 0x000000040a0d7812 */ /* 0x040fe200078efcff */
[----:B------:R-:W-:Y:S01]  /*0720*/  IMAD.HI.U32 R9, R7, R9, R6 ;  /* 0x0000000907097227 */ /* 0x000fe200078e0006 */
[----:B------:R-:W-:-:S02]  /*0730*/  LOP3.LUT R17, R10, 0xc, RZ, 0xfc, !PT ;  /* 0x0000000c0a117812 */ /* 0x000fc400078efcff */
[C---:B------:R-:W-:Y:S01]  /*0740*/  LOP3.LUT R18, R10.reuse, 0x10, RZ, 0xfc, !PT ;  /* 0x000000100a127812 */ /* 0x040fe200078efcff */
[----:B------:R-:W-:Y:S01]  /*0750*/  IMAD.MOV.U32 R14, RZ, RZ, R4 ;  /* 0x000000ffff0e7224 */ /* 0x000fe200078e0004 */
[----:B------:R-:W-:Y:S01]  /*0760*/  IABS R16, R17 ;  /* 0x0000001100107213 */ /* 0x000fe20000000000 */
[----:B------:R-:W-:Y:S01]  /*0770*/  IMAD R7, R15, R2, RZ ;  /* 0x000000020f077224 */ /* 0x000fe200078e02ff */
[C---:B------:R-:W-:Y:S01]  /*0780*/  LOP3.LUT R15, R10.reuse, 0x8, RZ, 0xfc, !PT ;  /* 0x000000080a0f7812 */ /* 0x040fe200078efcff */
[----:B------:R-:W-:Y:S01]  /*0790*/  IMAD.MOV.U32 R4, RZ, RZ, RZ ;  /* 0x000000ffff047224 */ /* 0x000fe200078e00ff */
[----:B------:R-:W-:Y:S01]  /*07a0*/  ISETP.GE.AND P1, PT, R13, RZ, PT ;  /* 0x000000ff0d00720c */ /* 0x000fe20003f26270 */
[----:B------:R-:W-:Y:S01]  /*07b0*/  IMAD.HI.U32 R6, R9, R8, RZ ;  /* 0x0000000809067227 */ /* 0x000fe200078e00ff */
[C---:B------:R-:W-:Y:S02]  /*07c0*/  LOP3.LUT R25, R10.reuse, 0x2c, RZ, 0xfc, !PT ;  /* 0x0000002c0a197812 */ /* 0x040fe400078efcff */
[----:B------:R-:W-:Y:S01]  /*07d0*/  LOP3.LUT R23, R10, 0x28, RZ, 0xfc, !PT ;  /* 0x000000280a177812 */ /* 0x000fe200078efcff */
[----:B------:R-:W-:Y:S01]  /*07e0*/  IMAD.HI.U32 R5, R5, R7, R4 ;  /* 0x0000000705057227 */ /* 0x000fe200078e0004 */
[----:B------:R-:W-:-:S02]  /*07f0*/  IABS R7, R13 ;  /* 0x0000000d00077213 */ /* 0x000fc40000000000 */
[C---:B------:R-:W-:Y:S01]  /*0800*/  LOP3.LUT R27, R10.reuse, 0x30, RZ, 0xfc, !PT ;  /* 0x000000300a1b7812 */ /* 0x040fe200078efcff */
[----:B------:R-:W-:Y:S01]  /*0810*/  IMAD.HI.U32 R4, R9, R14, RZ ;  /* 0x0000000e09047227 */ /* 0x000fe200078e00ff */
[C---:B------:R-:W-:Y:S02]  /*0820*/  LOP3.LUT R29, R10.reuse, 0x34, RZ, 0xfc, !PT ;  /* 0x000000340a1d7812 */ /* 0x040fe400078efcff */
[----:B------:R-:W-:Y:S01]  /*0830*/  IABS R21, R27 ;  /* 0x0000001b00157213 */ /* 0x000fe20000000000 */
[----:B------:R-:W-:Y:S01]  /*0840*/  IMAD.MOV R6, RZ, RZ, -R6 ;  /* 0x000000ffff067224 */ /* 0x000fe200078e0a06 */
[C---:B------:R-:W-:Y:S01]  /*0850*/  LOP3.LUT R30, R10.reuse, 0x38, RZ, 0xfc, !PT ;  /* 0x000000380a1e7812 */ /* 0x040fe200078efcff */
[----:B------:R-:W-:Y:S01]  /*0860*/  IMAD.MOV R19, RZ, RZ, -R4 ;  /* 0x000000ffff137224 */ /* 0x000fe200078e0a04 */
[----:B------:R-:W-:Y:S01]  /*0870*/  IABS R26, R29 ;  /* 0x0000001d001a7213 */ /* 0x000fe20000000000 */
[C---:B------:R-:W-:Y:S01]  /*0880*/  IMAD R4, R3.reuse, R6, R8 ;  /* 0x0000000603047224 */ /* 0x040fe200078e0208 */
[----:B------:R-:W-:Y:S01]  /*0890*/  IABS R28, R30 ;  /* 0x0000001e001c7213 */ /* 0x000fe20000000000 */
[----:B------:R-:W-:Y:S01]  /*08a0*/  IMAD.MOV.U32 R12, RZ, RZ, R7 ;  /* 0x000000ffff0c7224 */ /* 0x000fe200078e0007 */
[----:B------:R-:W-:Y:S01]  /*08b0*/  IABS R7, R15 ;  /* 0x0000000f00077213 */ /* 0x000fe20000000000 */
[C---:B------:R-:W-:Y:S01]  /*08c0*/  IMAD R19, R3.reuse, R19, R14 ;  /* 0x0000001303137224 */ /* 0x040fe200078e020e */
[----:B------:R-:W-:Y:S01]  /*08d0*/  ISETP.GT.U32.AND P2, PT, R3, R4, PT ;  /* 0x000000040300720c */ /* 0x000fe20003f44070 */
[----:B------:R-:W-:Y:S01]  /*08e0*/  IMAD.HI.U32 R6, R9, R12, RZ ;  /* 0x0000000c09067227 */ /* 0x000fe200078e00ff */
[----:B------:R-:W-:-:S02]  /*08f0*/  LOP3.LUT R31, R10, 0x44, RZ, 0xfc, !PT ;  /* 0x000000440a1f7812 */ /* 0x000fc400078efcff */
[----:B------:R-:W-:Y:S01]  /*0900*/  ISETP.GT.U32.AND P3, PT, R3, R19, PT ;  /* 0x000000130300720c */ /* 0x000fe20003f64070 */
[----:B------:R-:W-:Y:S01]  /*0910*/  IMAD.MOV.U32 R14, RZ, RZ, R7 ;  /* 0x000000ffff0e7224 */ /* 0x000fe200078e0007 */
[C---:B------:R-:W-:Y:S01]  /*0920*/  LOP3.LUT R33, R10.reuse, 0x48, RZ, 0xfc, !PT ;  /* 0x000000480a217812 */ /* 0x040fe200078efcff */
[----:B------:R-:W-:Y:S01]  /*0930*/  IMAD.MOV R6, RZ, RZ, -R6 ;  /* 0x000000ffff067224 */ /* 0x000fe200078e0a06 */
[C---:B------:R-:W-:Y:S01]  /*0940*/  LOP3.LUT R34, R10.reuse, 0x4c, RZ, 0xfc, !PT ;  /* 0x0000004c0a227812 */ /* 0x040fe200078efcff */
[----:B------:R-:W-:Y:S01]  /*0950*/  IMAD.HI.U32 R7, R9, R14, RZ ;  /* 0x0000000e09077227 */ /* 0x000fe200078e00ff */
[----:B------:R-:W-:Y:S02]  /*0960*/  IABS R32, R33 ;  /* 0x0000002100207213 */ /* 0x000fe40000000000 */
[C---:B------:R-:W-:Y:S01]  /*0970*/  LOP3.LUT R35, R10.reuse, 0x50, RZ, 0xfc, !PT ;  /* 0x000000500a237812 */ /* 0x040fe200078efcff */
[----:B------:R-:W-:Y:S01]  /*0980*/  IMAD.MOV R7, RZ, RZ, -R7 ;  /* 0x000000ffff077224 */ /* 0x000fe200078e0a07 */
[----:B------:R-:W-:Y:S01]  /*0990*/  LOP3.LUT R39, R10, 0x60, RZ, 0xfc, !PT ;  /* 0x000000600a277812 */ /* 0x000fe200078efcff */
[----:B------:R-:W-:Y:S01]  /*09a0*/  @!P2 IMAD.IADD R4, R4, 0x1, -R3 ;  /* 0x000000010404a824 */ /* 0x000fe200078e0a03 */
[----:B------:R-:W-:Y:S01]  /*09b0*/  LOP3.LUT R42, R10, 0x68, RZ, 0xfc, !PT ;  /* 0x000000680a2a7812 */ /* 0x000fe200078efcff */
[----:B------:R-:W-:Y:S01]  /*09c0*/  IMAD R7, R3, R7, R14 ;  /* 0x0000000703077224 */ /* 0x000fe200078e020e */
[----:B------:R-:W-:Y:S01]  /*09d0*/  IABS R38, R39 ;  /* 0x0000002700267213 */ /* 0x000fe20000000000 */
[----:B------:R-:W-:Y:S01]  /*09e0*/  IMAD.HI.U32 R8, R9, R16, RZ ;  /* 0x0000001009087227 */ /* 0x000fe200078e00ff */
[----:B------:R-:W-:-:S02]  /*09f0*/  ISETP.GT.U32.AND P2, PT, R3, R4, PT ;  /* 0x000000040300720c */ /* 0x000fc40003f44070 */
[C---:B------:R-:W-:Y:S01]  /*0a00*/  ISETP.GT.U32.AND P4, PT, R3.reuse, R7, PT ;  /* 0x000000070300720c */ /* 0x040fe20003f84070 */
[----:B------:R-:W-:Y:S01]  /*0a10*/  IMAD R6, R3, R6, R12 ;  /* 0x0000000603067224 */ /* 0x000fe200078e020c */
[----:B------:R-:W-:Y:S01]  /*0a20*/  IABS R12, R18 ;  /* 0x00000012000c7213 */ /* 0x000fe20000000000 */
[----:B------:R-:W-:Y:S01]  /*0a30*/  IMAD.MOV R8, RZ, RZ, -R8 ;  /* 0x000000ffff087224 */ /* 0x000fe200078e0a08 */
[----:B------:R-:W-:Y:S01]  /*0a40*/  LOP3.LUT R37, R10, 0x5c, RZ, 0xfc, !PT ;  /* 0x0000005c0a257812 */ /* 0x000fe200078efcff */
[--C-:B------:R-:W-:Y:S01]  /*0a50*/  @!P3 IMAD.IADD R19, R19, 0x1, -R3.reuse ;  /* 0x000000011313b824 */ /* 0x100fe200078e0a03 */
[C---:B------:R-:W-:Y:S01]  /*0a60*/  ISETP.GT.U32.AND P0, PT, R3.reuse, R6, PT ;  /* 0x000000060300720c */ /* 0x040fe20003f04070 */
[----:B------:R-:W-:Y:S01]  /*0a70*/  IMAD R8, R3, R8, R16 ;  /* 0x0000000803087224 */ /* 0x000fe200078e0210 */
[----:B------:R-:W-:Y:S01]  /*0a80*/  ISETP.GE.AND P3, PT, R15, RZ, PT ;  /* 0x000000ff0f00720c */ /* 0x000fe20003f66270 */
[----:B------:R-:W-:Y:S01]  /*0a90*/  IMAD.MOV.U32 R14, RZ, RZ, R12 ;  /* 0x000000ffff0e7224 */ /* 0x000fe200078e000c */
[C---:B------:R-:W-:Y:S01]  /*0aa0*/  ISETP.GT.U32.AND P5, PT, R3.reuse, R19, PT ;  /* 0x000000130300720c */ /* 0x040fe20003fa4070 */
[--C-:B------:R-:W-:Y:S01]  /*0ab0*/  @!P2 IMAD.IADD R4, R4, 0x1, -R3.reuse ;  /* 0x000000010404a824 */ /* 0x100fe200078e0a03 */
[----:B------:R-:W-:Y:S01]  /*0ac0*/  ISETP.GT.U32.AND P2, PT, R3, R8, PT ;  /* 0x000000080300720c */ /* 0x000fe20003f44070 */
[----:B------:R-:W-:Y:S01]  /*0ad0*/  @!P4 IMAD.IADD R7, R7, 0x1, -R3 ;  /* 0x000000010707c824 */ /* 0x000fe200078e0a03 */
[----:B------:R-:W-:Y:S01]  /*0ae0*/  ISETP.GE.AND P4, PT, R20, RZ, PT ;  /* 0x000000ff1400720c */ /* 0x000fe20003f86270 */
[----:B------:R-:W-:Y:S01]  /*0af0*/  IMAD.HI.U32 R12, R9, R14, RZ ;  /* 0x0000000e090c7227 */ /* 0x000fe200078e00ff */
[----:B------:R-:W-:-:S02]  /*0b00*/  LOP3.LUT R15, R10, 0x14, RZ, 0xfc, !PT ;  /* 0x000000140a0f7812 */ /* 0x000fc400078efcff */
[----:B------:R-:W-:Y:S01]  /*0b10*/  IABS R36, R37 ;  /* 0x0000002500247213 */ /* 0x000fe20000000000 */
[--C-:B------:R-:W-:Y:S01]  /*0b20*/  @!P0 IMAD.IADD R6, R6, 0x1, -R3.reuse ;  /* 0x0000000106068824 */ /* 0x100fe200078e0a03 */
[----:B------:R-:W-:Y:S01]  /*0b30*/  IABS R16, R15 ;  /* 0x0000000f00107213 */ /* 0x000fe20000000000 */
[----:B------:R-:W-:Y:S01]  /*0b40*/  IMAD.MOV R12, RZ, RZ, -R12 ;  /* 0x000000ffff0c7224 */ /* 0x000fe200078e0a0c */
[----:B------:R-:W-:Y:S01]  /*0b50*/  ISETP.GE.AND P0, PT, R10, RZ, PT ;  /* 0x000000ff0a00720c */ /* 0x000fe20003f06270 */
[--C-:B------:R-:W-:Y:S01]  /*0b60*/  @!P5 IMAD.IADD R19, R19, 0x1, -R3.reuse ;  /* 0x000000011313d824 */ /* 0x100fe200078e0a03 */
[C---:B------:R-:W-:Y:S01]  /*0b70*/  ISETP.GT.U32.AND P6, PT, R3.reuse, R6, PT ;  /* 0x000000060300720c */ /* 0x040fe20003fc4070 */
[----:B------:R-:W-:Y:S01]  /*0b80*/  @!P2 IMAD.IADD R8, R8, 0x1, -R3 ;  /* 0x000000010808a824 */ /* 0x000fe200078e0a03 */
[----:B------:R-:W-:Y:S01]  /*0b90*/  ISETP.GT.U32.AND P5, PT, R3, R7, PT ;  /* 0x000000070300720c */ /* 0x000fe20003fa4070 */
[----:B------:R-:W-:Y:S01]  /*0ba0*/  @!P4 IMAD.MOV R19, RZ, RZ, -R19 ;  /* 0x000000ffff13c224 */ /* 0x000fe200078e0a13 */
[----:B------:R-:W-:Y:S01]  /*0bb0*/  ISETP.GE.AND P2, PT, R18, RZ, PT ;  /* 0x000000ff1200720c */ /* 0x000fe20003f46270 */
[----:B------:R-:W-:Y:S01]  /*0bc0*/  IMAD.HI.U32 R13, R9, R16, RZ ;  /* 0x00000010090d7227 */ /* 0x000fe200078e00ff */
[----:B------:R-:W-:-:S02]  /*0bd0*/  ISETP.GT.U32.AND P4, PT, R3, R8, PT ;  /* 0x000000080300720c */ /* 0x000fc40003f84070 */
[C---:B------:R-:W-:Y:S01]  /*0be0*/  LOP3.LUT R41, R10.reuse, 0x64, RZ, 0xfc, !PT ;  /* 0x000000640a297812 */ /* 0x040fe200078efcff */
[C---:B------:R-:W-:Y:S01]  /*0bf0*/  IMAD R12, R3.reuse, R12, R14 ;  /* 0x0000000c030c7224 */ /* 0x040fe200078e020e */
[----:B------:R-:W-:Y:S01]  /*0c00*/  LOP3.LUT R14, R10, 0x18, RZ, 0xfc, !PT ;  /* 0x000000180a0e7812 */ /* 0x000fe200078efcff */
[----:B------:R-:W-:Y:S01]  /*0c10*/  IMAD.MOV R13, RZ, RZ, -R13 ;  /* 0x000000ffff0d7224 */ /* 0x000fe200078e0a0d */
[----:B------:R-:W-:Y:S01]  /*0c20*/  IABS R40, R41 ;  /* 0x0000002900287213 */ /* 0x000fe20000000000 */
[--C-:B------:R-:W-:Y:S01]  /*0c30*/  @!P6 IMAD.IADD R6, R6, 0x1, -R3.reuse ;  /* 0x000000010606e824 */ /* 0x100fe200078e0a03 */
[C---:B------:R-:W-:Y:S01]  /*0c40*/  ISETP.GT.U32.AND P6, PT, R3.reuse, R12, PT ;  /* 0x0000000c0300720c */ /* 0x040fe20003fc4070 */
[----:B------:R-:W-:Y:S01]  /*0c50*/  IMAD R13, R3, R13, R16 ;  /* 0x0000000d030d7224 */ /* 0x000fe200078e0210 */
[----:B------:R-:W-:Y:S01]  /*0c60*/  LOP3.LUT R16, R10, 0x20, RZ, 0xfc, !PT ;  /* 0x000000200a107812 */ /* 0x000fe200078efcff */
[----:B------:R-:W-:Y:S01]  /*0c70*/  @!P0 IMAD.MOV R4, RZ, RZ, -R4 ;  /* 0x000000ffff048224 */ /* 0x000fe200078e0a04 */
[----:B------:R-:W-:Y:S01]  /*0c80*/  ISETP.GE.AND P0, PT, R17, RZ, PT ;  /* 0x000000ff1100720c */ /* 0x000fe20003f06270 */
[--C-:B------:R-:W-:Y:S01]  /*0c90*/  @!P4 IMAD.IADD R8, R8, 0x1, -R3.reuse ;  /* 0x000000010808c824 */ /* 0x100fe200078e0a03 */
[----:B------:R-:W-:Y:S01]  /*0ca0*/  ISETP.GT.U32.AND P4, PT, R3, R13, PT ;  /* 0x0000000d0300720c */ /* 0x000fe20003f84070 */
[----:B------:R-:W-:Y:S01]  /*0cb0*/  @!P1 IMAD.MOV R6, RZ, RZ, -R6 ;  /* 0x000000ffff069224 */ /* 0x000fe200078e0a06 */
[----:B------:R-:W-:Y:S01]  /*0cc0*/  IABS R18, R14 ;  /* 0x0000000e00127213 */ /* 0x000fe20000000000 */
[--C-:B------:R-:W-:Y:S01]  /*0cd0*/  @!P5 IMAD.IADD R7, R7, 0x1, -R3.reuse ;  /* 0x000000010707d824 */ /* 0x100fe200078e0a03 */
[----:B------:R-:W-:Y:S01]  /*0ce0*/  ISETP.GE.AND P1, PT, R14, RZ, PT ;  /* 0x000000ff0e00720c */ /* 0x000fe20003f26270 */
[----:B------:R-:W-:Y:S01]  /*0cf0*/  IMAD R71, R11, 0x40, R0 ;  /* 0x000000400b477824 */ /* 0x000fe200078e0200 */
[----:B------:R-:W-:Y:S01]  /*0d00*/  IABS R22, R16 ;  /* 0x0000001000167213 */ /* 0x000fe20000000000 */
[--C-:B------:R-:W-:Y:S01]  /*0d10*/  @!P6 IMAD.IADD R12, R12, 0x1, -R3.reuse ;  /* 0x000000010c0ce824 */ /* 0x100fe200078e0a03 */
[----:B------:R-:W-:Y:S01]  /*0d20*/  ISETP.GE.AND P5, PT, R15, RZ, PT ;  /* 0x000000ff0f00720c */ /* 0x000fe20003fa6270 */
[----:B------:R-:W-:Y:S01]  /*0d30*/  IMAD.HI.U32 R14, R9, R18, RZ ;  /* 0x00000012090e7227 */ /* 0x000fe200078e00ff */
[----:B------:R-:W-:Y:S01]  /*0d40*/  LOP3.LUT R15, R10, 0x1c, RZ, 0xfc, !PT ;  /* 0x0000001c0a0f7812 */ /* 0x000fe200078efcff */
[----:B------:R1:W-:Y:S01]  /*0d50*/  STL [R1+0x1a8], R71 ;  /* 0x0001a84701007387 */ /* 0x0003e20000100800 */
[----:B------:R-:W-:Y:S01]  /*0d60*/  ISETP.GT.U32.AND P6, PT, R3, R12, PT ;  /* 0x0000000c0300720c */ /* 0x000fe20003fc4070 */
[----:B------:R-:W-:Y:S01]  /*0d70*/  @!P4 IMAD.IADD R13, R13, 0x1, -R3 ;  /* 0x000000010d0dc824 */ /* 0x000fe200078e0a03 */
[----:B------:R-:W-:Y:S01]  /*0d80*/  IABS R20, R15 ;  /* 0x0000000f00147213 */ /* 0x000fe20000000000 */
[----:B------:R-:W-:Y:S01]  /*0d90*/  @!P0 IMAD.MOV R8, RZ, RZ, -R8 ;  /* 0x000000ffff088224 */ /* 0x000fe200078e0a08 */
[----:B------:R-:W-:Y:S01]  /*0da0*/  ISETP.GE.AND P0, PT, R16, RZ, PT ;  /* 0x000000ff1000720c */ /* 0x000fe20003f06270 */
[----:B------:R-:W-:Y:S01]  /*0db0*/  IMAD.MOV R14, RZ, RZ, -R14 ;  /* 0x000000ffff0e7224 */ /* 0x000fe200078e0a0e */
[----:B------:R-:W-:Y:S01]  /*0dc0*/  ISETP.GT.U32.AND P4, PT, R3, R13, PT ;  /* 0x0000000d0300720c */ /* 0x000fe20003f84070 */
[----:B------:R-:W-:Y:S01]  /*0dd0*/  IMAD.HI.U32 R16, R9, R22, RZ ;  /* 0x0000001609107227 */ /* 0x000fe200078e00ff */
[----:B------:R-:W-:-:S02]  /*0de0*/  LOP3.LUT R17, R10, 0x24, RZ, 0xfc, !PT ;  /* 0x000000240a117812 */ /* 0x000fc400078efcff */
[----:B------:R-:W-:Y:S01]  /*0df0*/  LOP3.LUT R43, R10, 0x6c, RZ, 0xfc, !PT ;  /* 0x0000006c0a2b7812 */ /* 0x000fe200078efcff */
[----:B------:R-:W-:Y:S01]  /*0e00*/  IMAD R14, R3, R14, R18 ;  /* 0x0000000e030e7224 */ /* 0x000fe200078e0212 */
[----:B------:R-:W-:Y:S01]  /*0e10*/  IABS R24, R17 ;  /* 0x0000001100187213 */ /* 0x000fe20000000000 */
[----:B------:R-:W-:Y:S01]  /*0e20*/  @!P6 IMAD.IADD R12, R12, 0x1, -R3 ;  /* 0x000000010c0ce824 */ /* 0x000fe200078e0a03 */
[----:B------:R-:W-:Y:S01]  /*0e30*/  ISETP.GE.AND P6, PT, R17, RZ, PT ;  /* 0x000000ff1100720c */ /* 0x000fe20003fc6270 */
[----:B------:R-:W-:Y:S01]  /*0e40*/  IMAD.MOV R16, RZ, RZ, -R16 ;  /* 0x000000ffff107224 */ /* 0x000fe200078e0a10 */
[C---:B------:R-:W-:Y:S01]  /*0e50*/  LOP3.LUT R45, R10.reuse, 0x74, RZ, 0xfc, !PT ;  /* 0x000000740a2d7812 */ /* 0x040fe200078efcff */
[----:B------:R-:W-:Y:S01]  /*0e60*/  @!P3 IMAD.MOV R7, RZ, RZ, -R7 ;  /* 0x000000ffff07b224 */ /* 0x000fe200078e0a07 */
[----:B------:R-:W-:Y:S01]  /*0e70*/  ISETP.GE.AND P3, PT, R15, RZ, PT ;  /* 0x000000ff0f00720c */ /* 0x000fe20003f66270 */
[----:B------:R-:W-:Y:S01]  /*0e80*/  @!P2 IMAD.MOV R12, RZ, RZ, -R12 ;  /* 0x000000ffff0ca224 */ /* 0x000fe200078e0a0c */
[----:B------:R-:W-:Y:S01]  /*0e90*/  ISETP.GT.U32.AND P2, PT, R3, R14, PT ;  /* 0x0000000e0300720c */ /* 0x000fe20003f44070 */
[----:B------:R-:W-:Y:S01]  /*0ea0*/  @!P4 IMAD.IADD R13, R13, 0x1, -R3 ;  /* 0x000000010d0dc824 */ /* 0x000fe200078e0a03 */
[----:B------:R-:W-:Y:S01]  /*0eb0*/  LOP3.LUT R47, R10, 0x78, RZ, 0xfc, !PT ;  /* 0x000000780a2f7812 */ /* 0x000fe200078efcff */
[----:B------:R-:W-:Y:S01]  /*0ec0*/  IMAD R16, R3, R16, R22 ;  /* 0x0000001003107224 */ /* 0x000fe200078e0216 */
[----:B------:R-:W-:Y:S01]  /*0ed0*/  IABS R22, R23 ;  /* 0x0000001700167213 */ /* 0x000fe20000000000 */
[----:B------:R-:W-:Y:S01]  /*0ee0*/  IMAD.HI.U32 R15, R9, R20, RZ ;  /* 0x00000014090f7227 */ /* 0x000fe200078e00ff */
[----:B------:R-:W-:-:S02]  /*0ef0*/  IABS R44, R47 ;  /* 0x0000002f002c7213 */ /* 0x000fc40000000000 */
[C---:B------:R-:W-:Y:S01]  /*0f00*/  LOP3.LUT R48, R10.reuse, 0x7c, RZ, 0xfc, !PT ;  /* 0x0000007c0a307812 */ /* 0x040fe200078efcff */
[----:B------:R-:W-:Y:S01]  /*0f10*/  @!P5 IMAD.MOV R13, RZ, RZ, -R13 ;  /* 0x000000ffff0dd224 */ /* 0x000fe200078e0a0d */
[----:B------:R-:W-:Y:S01]  /*0f20*/  ISETP.GT.U32.AND P5, PT, R3, R16, PT ;  /* 0x000000100300720c */ /* 0x000fe20003fa4070 */
[----:B------:R-:W-:Y:S01]  /*0f30*/  IMAD.MOV R15, RZ, RZ, -R15 ;  /* 0x000000ffff0f7224 */ /* 0x000fe200078e0a0f */
[----:B------:R-:W-:Y:S01]  /*0f40*/  IABS R46, R48 ;  /* 0x00000030002e7213 */ /* 0x000fe20000000000 */
[----:B------:R-:W-:Y:S01]  /*0f50*/  IMAD.HI.U32 R17, R9, R24, RZ ;  /* 0x0000001809117227 */ /* 0x000fe200078e00ff */
[C---:B------:R-:W-:Y:S02]  /*0f60*/  LOP3.LUT R49, R10.reuse, 0x84, RZ, 0xfc, !PT ;  /* 0x000000840a317812 */ /* 0x040fe400078efcff */
[C---:B------:R-:W-:Y:S01]  /*0f70*/  LOP3.LUT R51, R10.reuse, 0x9c, RZ, 0xfc, !PT ;  /* 0x0000009c0a337812 */ /* 0x040fe200078efcff */
[C---:B------:R-:W-:Y:S01]  /*0f80*/  IMAD R15, R3.reuse, R15, R20 ;  /* 0x0000000f030f7224 */ /* 0x040fe200078e0214 */
[----:B------:R-:W-:Y:S01]  /*0f90*/  LOP3.LUT R53, R10, 0xa4, RZ, 0xfc, !PT ;  /* 0x000000a40a357812 */ /* 0x000fe200078efcff */
[----:B------:R-:W-:Y:S01]  /*0fa0*/  IMAD.MOV R17, RZ, RZ, -R17 ;  /* 0x000000ffff117224 */ /* 0x000fe200078e0a11 */
[----:B------:R-:W-:Y:S01]  /*0fb0*/  IABS R54, R51 ;  /* 0x0000003300367213 */ /* 0x000fe20000000000 */
[--C-:B------:R-:W-:Y:S01]  /*0fc0*/  @!P2 IMAD.IADD R14, R14, 0x1, -R3.reuse ;  /* 0x000000010e0ea824 */ /* 0x100fe200078e0a03 */
[C---:B------:R-:W-:Y:S01]  /*0fd0*/  ISETP.GT.U32.AND P4, PT, R3.reuse, R15, PT ;  /* 0x0000000f0300720c */ /* 0x040fe20003f84070 */
[C---:B------:R-:W-:Y:S01]  /*0fe0*/  IMAD R17, R3.reuse, R17, R24 ;  /* 0x0000001103117224 */ /* 0x040fe200078e0218 */
[----:B------:R-:W-:Y:S01]  /*0ff0*/  IABS R24, R25 ;  /* 0x0000001900187213 */ /* 0x000fe20000000000 */
[----:B------:R-:W-:Y:S01]  /*1000*/  @!P5 IMAD.IADD R16, R16, 0x1, -R3 ;  /* 0x000000011010d824 */ /* 0x000fe200078e0a03 */
[----:B------:R-:W-:Y:S01]  /*1010*/  ISETP.GT.U32.AND P2, PT, R3, R14, PT ;  /* 0x0000000e0300720c */ /* 0x000fe20003f44070 */
[----:B------:R-:W-:Y:S01]  /*1020*/  IMAD.HI.U32 R18, R9, R22, RZ ;  /* 0x0000001609127227 */ /* 0x000fe200078e00ff */
[----:B------:R-:W-:-:S02]  /*1030*/  LOP3.LUT R57, R10, 0xac, RZ, 0xfc, !PT ;  /* 0x000000ac0a397812 */ /* 0x000fc400078efcff */
[----:B------:R-:W-:Y:S01]  /*1040*/  ISETP.GT.U32.AND P5, PT, R3, R16, PT ;  /* 0x000000100300720c */ /* 0x000fe20003fa4070 */
[----:B------:R-:W-:Y:S01]  /*1050*/  IMAD.HI.U32 R20, R9, R24, RZ ;  /* 0x0000001809147227 */ /* 0x000fe200078e00ff */
[----:B------:R-:W-:Y:S02]  /*1060*/  IABS R58, R57 ;  /* 0x00000039003a7213 */ /* 0x000fe40000000000 */
[C---:B------:R-:W-:Y:S01]  /*1070*/  LOP3.LUT R55, R10.reuse, 0xa8, RZ, 0xfc, !PT ;  /* 0x000000a80a377812 */ /* 0x040fe200078efcff */
[--C-:B------:R-:W-:Y:S01]  /*1080*/  @!P4 IMAD.IADD R15, R15, 0x1, -R3.reuse ;  /* 0x000000010f0fc824 */ /* 0x100fe200078e0a03 */
[----:B------:R-:W-:Y:S01]  /*1090*/  LOP3.LUT R59, R10, 0xb0, RZ, 0xfc, !PT ;  /* 0x000000b00a3b7812 */ /* 0x000fe200078efcff */
[----:B------:R-:W-:Y:S01]  /*10a0*/  IMAD.MOV R20, RZ, RZ, -R20 ;  /* 0x000000ffff147224 */ /* 0x000fe200078e0a14 */
[----:B------:R-:W-:Y:S01]  /*10b0*/  IABS R56, R55 ;  /* 0x0000003700387213 */ /* 0x000fe20000000000 */
[--C-:B------:R-:W-:Y:S01]  /*10c0*/  @!P2 IMAD.IADD R14, R14, 0x1, -R3.reuse ;  /* 0x000000010e0ea824 */ /* 0x100fe200078e0a03 */
[C---:B------:R-:W-:Y:S01]  /*10d0*/  ISETP.GT.U32.AND P4, PT, R3.reuse, R15, PT ;  /* 0x0000000f0300720c */ /* 0x040fe20003f84070 */
[C---:B------:R-:W-:Y:S01]  /*10e0*/  IMAD R20, R3.reuse, R20, R24 ;  /* 0x0000001403147224 */ /* 0x040fe200078e0218 */
[C---:B------:R-:W-:Y:S01]  /*10f0*/  ISETP.GT.U32.AND P2, PT, R3.reuse, R17, PT ;  /* 0x000000110300720c */ /* 0x040fe20003f44070 */
[----:B------:R-:W-:Y:S01]  /*1100*/  @!P5 IMAD.IADD R16, R16, 0x1, -R3 ;  /* 0x000000011010d824 */ /* 0x000fe200078e0a03 */
[----:B------:R-:W-:Y:S01]  /*1110*/  IABS R60, R59 ;  /* 0x0000003b003c7213 */ /* 0x000fe20000000000 */
[----:B------:R-:W-:Y:S01]  /*1120*/  IMAD.MOV R18, RZ, RZ, -R18 ;  /* 0x000000ffff127224 */ /* 0x000fe200078e0a12 */
[C---:B------:R-:W-:Y:S01]  /*1130*/  ISETP.GT.U32.AND P5, PT, R3.reuse, R20, PT ;  /* 0x000000140300720c */ /* 0x040fe20003fa4070 */
[----:B------:R-:W-:Y:S01]  /*1140*/  IMAD.MOV.U32 R24, RZ, RZ, R21 ;  /* 0x000000ffff187224 */ /* 0x000fe200078e0015 */
[C---:B------:R-:W-:Y:S01]  /*1150*/  LOP3.LUT R61, R10.reuse, 0xb8, RZ, 0xfc, !PT ;  /* 0x000000b80a3d7812 */ /* 0x040fe200078efcff */
[----:B------:R-:W-:Y:S01]  /*1160*/  IMAD R18, R3, R18, R22 ;  /* 0x0000001203127224 */ /* 0x000fe200078e0216 */
[----:B------:R-:W-:Y:S01]  /*1170*/  LOP3.LUT R63, R10, 0xe0, RZ, 0xfc, !PT ;  /* 0x000000e00a3f7812 */ /* 0x000fe200078efcff */
[----:B------:R-:W-:Y:S01]  /*1180*/  IMAD.HI.U32 R21, R9, R24, RZ ;  /* 0x0000001809157227 */ /* 0x000fe200078e00ff */
[----:B------:R-:W-:-:S02]  /*1190*/  IABS R64, R61 ;  /* 0x0000003d00407213 */ /* 0x000fc40000000000 */
[----:B------:R-:W-:Y:S01]  /*11a0*/  LOP3.LUT R65, R10, 0xe4, RZ, 0xfc, !PT ;  /* 0x000000e40a417812 */ /* 0x000fe200078efcff */
[--C-:B------:R-:W-:Y:S01]  /*11b0*/  @!P4 IMAD.IADD R15, R15, 0x1, -R3.reuse ;  /* 0x000000010f0fc824 */ /* 0x100fe200078e0a03 */
[----:B------:R-:W-:Y:S01]  /*11c0*/  ISETP.GT.U32.AND P4, PT, R3, R18, PT ;  /* 0x000000120300720c */ /* 0x000fe20003f84070 */
[--C-:B------:R-:W-:Y:S01]  /*11d0*/  @!P2 IMAD.IADD R17, R17, 0x1, -R3.reuse ;  /* 0x000000011111a824 */ /* 0x100fe200078e0a03 */
[----:B------:R-:W-:Y:S01]  /*11e0*/  IABS R84, R63 ;  /* 0x0000003f00547213 */ /* 0x000fe20000000000 */
[----:B------:R-:W-:Y:S01]  /*11f0*/  @!P5 IMAD.IADD R20, R20, 0x1, -R3 ;  /* 0x000000011414d824 */ /* 0x000fe200078e0a03 */
[----:B------:R-:W-:Y:S01]  /*1200*/  IABS R86, R65 ;  /* 0x0000004100567213 */ /* 0x000fe20000000000 */
[----:B------:R-:W-:Y:S01]  /*1210*/  @!P1 IMAD.MOV R14, RZ, RZ, -R14 ;  /* 0x000000ffff0e9224 */ /* 0x000fe200078e0a0e */
[----:B------:R-:W-:Y:S01]  /*1220*/  ISETP.GT.U32.AND P2, PT, R3, R17, PT ;  /* 0x000000110300720c */ /* 0x000fe20003f44070 */
[----:B------:R-:W-:Y:S01]  /*1230*/  IMAD.HI.U32 R22, R9, R26, RZ ;  /* 0x0000001a09167227 */ /* 0x000fe200078e00ff */
[----:B------:R-:W-:-:S02]  /*1240*/  ISETP.GE.AND P1, PT, R23, RZ, PT ;  /* 0x000000ff1700720c */ /* 0x000fc40003f26270 */
[----:B------:R-:W-:Y:S01]  /*1250*/  ISETP.GT.U32.AND P5, PT, R3, R20, PT ;  /* 0x000000140300720c */ /* 0x000fe20003fa4070 */
[----:B------:R-:W-:Y:S01]  /*1260*/  IMAD.MOV R21, RZ, RZ, -R21 ;  /* 0x000000ffff157224 */ /* 0x000fe200078e0a15 */
[C---:B------:R-:W-:Y:S01]  /*1270*/  LOP3.LUT R67, R10.reuse, 0xec, RZ, 0xfc, !PT ;  /* 0x000000ec0a437812 */ /* 0x040fe200078efcff */
[----:B------:R-:W-:Y:S01]  /*1280*/  IMAD.HI.U32 R23, R9, R28, RZ ;  /* 0x0000001c09177227 */ /* 0x000fe200078e00ff */
[----:B------:R-:W-:Y:S02]  /*1290*/  LOP3.LUT R69, R10, 0xf4, RZ, 0xfc, !PT ;  /* 0x000000f40a457812 */ /* 0x000fe400078efcff */
[----:B------:R-:W-:Y:S01]  /*12a0*/  IABS R90, R67 ;  /* 0x00000043005a7213 */ /* 0x000fe20000000000 */
[----:B------:R-:W-:Y:S01]  /*12b0*/  @!P4 IMAD.IADD R18, R18, 0x1, -R3 ;  /* 0x000000011212c824 */ /* 0x000fe200078e0a03 */
[----:B------:R-:W-:Y:S01]  /*12c0*/  ISETP.GE.AND P4, PT, R25, RZ, PT ;  /* 0x000000ff1900720c */ /* 0x000fe20003f86270 */
[----:B------:R-:W-:Y:S01]  /*12d0*/  IMAD.MOV R22, RZ, RZ, -R22 ;  /* 0x000000ffff167224 */ /* 0x000fe200078e0a16 */
[----:B------:R-:W-:Y:S01]  /*12e0*/  IABS R94, R69 ;  /* 0x00000045005e7213 */ /* 0x000fe20000000000 */
[----:B------:R-:W-:-:S02]  /*12f0*/  IMAD R21, R3, R21, R24 ;  /* 0x0000001503157224 */ /* 0x000fc400078e0218 */
[----:B------:R-:W-:Y:S02]  /*1300*/  IMAD.MOV R23, RZ, RZ, -R23 ;  /* 0x000000ffff177224 */ /* 0x000fe400078e0a17 */
[----:B------:R-:W-:Y:S01]  /*1310*/  @!P3 IMAD.MOV R15, RZ, RZ, -R15 ;  /* 0x000000ffff0fb224 */ /* 0x000fe200078e0a0f */
[C---:B------:R-:W-:Y:S01]  /*1320*/  ISETP.GT.U32.AND P3, PT, R3.reuse, R18, PT ;  /* 0x000000120300720c */ /* 0x040fe20003f64070 */
[----:B------:R-:W-:Y:S02]  /*1330*/  IMAD R22, R3, R22, R26 ;  /* 0x0000001603167224 */ /* 0x000fe400078e021a */
[----:B------:R-:W-:Y:S01]  /*1340*/  @!P2 IMAD.IADD R17, R17, 0x1, -R3 ;  /* 0x000000011111a824 */ /* 0x000fe200078e0a03 */
[C---:B------:R-:W-:Y:S01]  /*1350*/  ISETP.GT.U32.AND P2, PT, R3.reuse, R21, PT ;  /* 0x000000150300720c */ /* 0x040fe20003f44070 */
[C---:B------:R-:W-:Y:S02]  /*1360*/  IMAD R23, R3.reuse, R23, R28 ;  /* 0x0000001703177224 */ /* 0x040fe400078e021c */
[----:B------:R-:W-:Y:S01]  /*1370*/  @!P6 IMAD.MOV R17, RZ, RZ, -R17 ;  /* 0x000000ffff11e224 */ /* 0x000fe200078e0a11 */
[C---:B------:R-:W-:Y:S01]  /*1380*/  ISETP.GT.U32.AND P6, PT, R3.reuse, R22, PT ;  /* 0x000000160300720c */ /* 0x040fe20003fc4070 */
[--C-:B------:R-:W-:Y:S01]  /*1390*/  @!P5 IMAD.IADD R20, R20, 0x1, -R3.reuse ;  /* 0x000000011414d824 */ /* 0x100fe200078e0a03 */
[----:B------:R-:W-:Y:S01]  /*13a0*/  ISETP.GT.U32.AND P5, PT, R3, R23, PT ;  /* 0x000000170300720c */ /* 0x000fe20003fa4070 */
[----:B------:R-:W-:Y:S01]  /*13b0*/  @!P0 IMAD.MOV R16, RZ, RZ, -R16 ;  /* 0x000000ffff108224 */ /* 0x000fe200078e0a10 */
[----:B------:R-:W-:Y:S01]  /*13c0*/  ISETP.GE.AND P0, PT, R27, RZ, PT ;  /* 0x000000ff1b00720c */ /* 0x000fe20003f06270 */
[--C-:B------:R-:W-:Y:S01]  /*13d0*/  @!P3 IMAD.IADD R18, R18, 0x1, -R3.reuse ;  /* 0x000000011212b824 */ /* 0x100fe200078e0a03 */
[C---:B------:R-:W-:Y:S01]  /*13e0*/  LOP3.LUT R27, R10.reuse, 0x3c, RZ, 0xfc, !PT ;  /* 0x0000003c0a1b7812 */ /* 0x040fe200078efcff */
[----:B------:R-:W-:Y:S01]  /*13f0*/  @!P4 IMAD.MOV R20, RZ, RZ, -R20 ;  /* 0x000000ffff14c224 */ /* 0x000fe200078e0a14 */
[----:B------:R-:W-:Y:S01]  /*1400*/  ISETP.GE.AND P3, PT, R29, RZ, PT ;  /* 0x000000ff1d00720c */ /* 0x000fe20003f66270 */
[--C-:B------:R-:W-:Y:S01]  /*1410*/  @!P2 IMAD.IADD R21, R21, 0x1, -R3.reuse ;  /* 0x000000011515a824 */ /* 0x100fe200078e0a03 */
[----:B------:R-:W-:Y:S01]  /*1420*/  IABS R26, R27 ;  /* 0x0000001b001a7213 */ /* 0x000fe20000000000 */
[----:B------:R-:W-:Y:S01]  /*1430*/  @!P1 IMAD.MOV R18, RZ, RZ, -R18 ;  /* 0x000000ffff129224 */ /* 0x000fe200078e0a12 */
[----:B------:R-:W-:Y:S01]  /*1440*/  LOP3.LUT R29, R10, 0x40, RZ, 0xfc, !PT ;  /* 0x000000400a1d7812 */ /* 0x000fe200078efcff */
[--C-:B------:R-:W-:Y:S01]  /*1450*/  @!P6 IMAD.IADD R22, R22, 0x1, -R3.reuse ;  /* 0x000000011616e824 */ /* 0x100fe200078e0a03 */
[----:B------:R-:W-:Y:S01]  /*1460*/  ISETP.GT.U32.AND P6, PT, R3, R21, PT ;  /* 0x000000150300720c */ /* 0x000fe20003fc4070 */
[----:B------:R-:W-:Y:S01]  /*1470*/  @!P5 IMAD.IADD R23, R23, 0x1, -R3 ;  /* 0x000000011717d824 */ /* 0x000fe200078e0a03 */
[----:B------:R-:W-:Y:S01]  /*1480*/  IABS R28, R29 ;  /* 0x0000001d001c7213 */ /* 0x000fe20000000000 */
[----:B------:R-:W-:Y:S01]  /*1490*/  IMAD.HI.U32 R24, R9, R26, RZ ;  /* 0x0000001a09187227 */ /* 0x000fe200078e00ff */
[----:B------:R-:W-:-:S02]  /*14a0*/  ISETP.GT.U32.AND P1, PT, R3, R22, PT ;  /* 0x000000160300720c */ /* 0x000fc40003f24070 */
[----:B------:R-:W-:Y:S01]  /*14b0*/  ISETP.GT.U32.AND P5, PT, R3, R23, PT ;  /* 0x000000170300720c */ /* 0x000fe20003fa4070 */
[----:B------:R-:W-:Y:S01]  /*14c0*/  IMAD.MOV R24, RZ, RZ, -R24 ;  /* 0x000000ffff187224 */ /* 0x000fe200078e0a18 */
[----:B------:R-:W-:Y:S01]  /*14d0*/  ISETP.GE.AND P2, PT, R30, RZ, PT ;  /* 0x000000ff1e00720c */ /* 0x000fe20003f46270 */
[----:B------:R-:W-:Y:S01]  /*14e0*/  IMAD.HI.U32 R25, R9, R28, RZ ;  /* 0x0000001c09197227 */ /* 0x000fe200078e00ff */
[----:B------:R-:W-:-:S03]  /*14f0*/  IABS R30, R31 ;  /* 0x0000001f001e7213 */ /* 0x000fc60000000000 */
[----:B------:R-:W-:Y:S02]  /*1500*/  IMAD R24, R3, R24, R26 ;  /* 0x0000001803187224 */ /* 0x000fe400078e021a */
[----:B------:R-:W-:Y:S02]  /*1510*/  IMAD.MOV R25, RZ, RZ, -R25 ;  /* 0x000000ffff197224 */ /* 0x000fe400078e0a19 */
[--C-:B------:R-:W-:Y:S01]  /*1520*/  @!P6 IMAD.IADD R21, R21, 0x1, -R3.reuse ;  /* 0x000000011515e824 */ /* 0x100fe200078e0a03 */
[C---:B------:R-:W-:Y:S01]  /*1530*/  ISETP.GT.U32.AND P6, PT, R3.reuse, R24, PT ;  /* 0x000000180300720c */ /* 0x040fe20003fc4070 */
[----:B------:R-:W-:Y:S02]  /*1540*/  IMAD R25, R3, R25, R28 ;  /* 0x0000001903197224 */ /* 0x000fe400078e021c */
[----:B------:R-:W-:Y:S02]  /*1550*/  @!P5 IMAD.IADD R23, R23, 0x1, -R3 ;  /* 0x000000011717d824 */ /* 0x000fe400078e0a03 */
[----:B------:R-:W-:Y:S01]  /*1560*/  IMAD.HI.U32 R26, R9, R30, RZ ;  /* 0x0000001e091a7227 */ /* 0x000fe200078e00ff */
[----:B------:R-:W-:-:S03]  /*1570*/  ISETP.GT.U32.AND P5, PT, R3, R25, PT ;  /* 0x000000190300720c */ /* 0x000fc60003fa4070 */
[----:B------:R-:W-:Y:S01]  /*1580*/  @!P1 IMAD.IADD R22, R22, 0x1, -R3 ;  /* 0x0000000116169824 */ /* 0x000fe200078e0a03 */
[----:B------:R-:W-:Y:S01]  /*1590*/  ISETP.GE.AND P1, PT, R27, RZ, PT ;  /* 0x000000ff1b00720c */ /* 0x000fe20003f26270 */
[----:B------:R-:W-:-:S04]  /*15a0*/  IMAD.HI.U32 R27, R9, R32, RZ ;  /* 0x00000020091b7227 */ /* 0x000fc800078e00ff */
[----:B------:R-:W-:Y:S02]  /*15b0*/  IMAD.MOV R26, RZ, RZ, -R26 ;  /* 0x000000ffff1a7224 */ /* 0x000fe400078e0a1a */
[----:B------:R-:W-:Y:S01]  /*15c0*/  @!P6 IMAD.IADD R24, R24, 0x1, -R3 ;  /* 0x000000011818e824 */ /* 0x000fe200078e0a03 */
[----:B------:R-:W-:Y:S01]  /*15d0*/  ISETP.GE.AND P6, PT, R29, RZ, PT ;  /* 0x000000ff1d00720c */ /* 0x000fe20003fc6270 */
[----:B------:R-:W-:Y:S02]  /*15e0*/  IMAD.MOV R27, RZ, RZ, -R27 ;  /* 0x000000ffff1b7224 */ /* 0x000fe400078e0a1b */
[----:B------:R-:W-:Y:S01]  /*15f0*/  IMAD R26, R3, R26, R30 ;  /* 0x0000001a031a7224 */ /* 0x000fe200078e021e */
[----:B------:R-:W-:Y:S01]  /*1600*/  IABS R30, R34 ;  /* 0x00000022001e7213 */ /* 0x000fe20000000000 */
[----:B------:R-:W-:Y:S01]  /*1610*/  @!P5 IMAD.IADD R25, R25, 0x1, -R3 ;  /* 0x000000011919d824 */ /* 0x000fe200078e0a03 */
[C---:B------:R-:W-:Y:S01]  /*1620*/  ISETP.GT.U32.AND P5, PT, R3.reuse, R24, PT ;  /* 0x000000180300720c */ /* 0x040fe20003fa4070 */
[C---:B------:R-:W-:Y:S01]  /*1630*/  IMAD R27, R3.reuse, R27, R32 ;  /* 0x0000001b031b7224 */ /* 0x040fe200078e0220 */
[----:B------:R-:W-:Y:S01]  /*1640*/  IABS R32, R35 ;  /* 0x0000002300207213 */ /* 0x000fe20000000000 */
[----:B------:R-:W-:Y:S01]  /*1650*/  @!P0 IMAD.MOV R21, RZ, RZ, -R21 ;  /* 0x000000ffff158224 */ /* 0x000fe200078e0a15 */
[----:B------:R-:W-:Y:S01]  /*1660*/  ISETP.GT.U32.AND P0, PT, R3, R25, PT ;  /* 0x000000190300720c */ /* 0x000fe20003f04070 */
[----:B------:R-:W-:Y:S01]  /*1670*/  IMAD.HI.U32 R28, R9, R30, RZ ;  /* 0x0000001e091c7227 */ /* 0x000fe200078e00ff */
[----:B------:R-:W-:-:S03]  /*1680*/  ISETP.GT.U32.AND P4, PT, R3, R26, PT ;  /* 0x0000001a0300720c */ /* 0x000fc60003f84070 */
[----:B------:R-:W-:Y:S01]  /*1690*/  @!P3 IMAD.MOV R22, RZ, RZ, -R22 ;  /* 0x000000ffff16b224 */ /* 0x000fe200078e0a16 */
[----:B------:R-:W-:Y:S01]  /*16a0*/  ISETP.GT.U32.AND P3, PT, R3, R27, PT ;  /* 0x0000001b0300720c */ /* 0x000fe20003f64070 */
[----:B------:R-:W-:-:S04]  /*16b0*/  IMAD.HI.U32 R29, R9, R32, RZ ;  /* 0x00000020091d7227 */ /* 0x000fc800078e00ff */
[----:B------:R-:W-:Y:S02]  /*16c0*/  IMAD.MOV R28, RZ, RZ, -R28 ;  /* 0x000000ffff1c7224 */ /* 0x000fe400078e0a1c */
[----:B------:R-:W-:Y:S01]  /*16d0*/  @!P5 IMAD.IADD R24, R24, 0x1, -R3 ;  /* 0x000000011818d824 */ /* 0x000fe200078e0a03 */
[----:B------:R-:W-:Y:S01]  /*16e0*/  ISETP.GE.AND P5, PT, R33, RZ, PT ;  /* 0x000000ff2100720c */ /* 0x000fe20003fa6270 */
[----:B------:R-:W-:Y:S01]  /*16f0*/  IMAD.MOV R29, RZ, RZ, -R29 ;  /* 0x000000ffff1d7224 */ /* 0x000fe200078e0a1d */
[----:B------:R-:W-:Y:S01]  /*1700*/  LOP3.LUT R33, R10, 0x58, RZ, 0xfc, !PT ;  /* 0x000000580a217812 */ /* 0x000fe200078efcff */
[----:B------:R-:W-:Y:S02]  /*1710*/  IMAD R28, R3, R28, R30 ;  /* 0x0000001c031c7224 */ /* 0x000fe400078e021e */
[--C-:B------:R-:W-:Y:S01]  /*1720*/  @!P0 IMAD.IADD R25, R25, 0x1, -R3.reuse ;  /* 0x0000000119198824 */ /* 0x100fe200078e0a03 */
[----:B------:R-:W-:Y:S01]  /*1730*/  ISETP.GE.AND P0, PT, R34, RZ, PT ;  /* 0x000000ff2200720c */ /* 0x000fe20003f06270 */
[C---:B------:R-:W-:Y:S01]  /*1740*/  IMAD R29, R3.reuse, R29, R32 ;  /* 0x0000001d031d7224 */ /* 0x040fe200078e0220 */
[----:B------:R-:W-:Y:S01]  /*1750*/  IABS R34, R33 ;  /* 0x0000002100227213 */ /* 0x000fe20000000000 */
[----:B------:R-:W-:Y:S01]  /*1760*/  @!P1 IMAD.MOV R24, RZ, RZ, -R24 ;  /* 0x000000ffff189224 */ /* 0x000fe200078e0a18 */
[----:B------:R-:W-:Y:S01]  /*1770*/  ISETP.GT.U32.AND P1, PT, R3, R28, PT ;  /* 0x0000001c0300720c */ /* 0x000fe20003f24070 */
[----:B------:R-:W-:-:S02]  /*1780*/  @!P3 IMAD.IADD R27, R27, 0x1, -R3 ;  /* 0x000000011b1bb824 */ /* 0x000fc400078e0a03 */
[----:B------:R-:W-:Y:S01]  /*1790*/  @!P6 IMAD.MOV R25, RZ, RZ, -R25 ;  /* 0x000000ffff19e224 */ /* 0x000fe200078e0a19 */
[C---:B------:R-:W-:Y:S01]  /*17a0*/  ISETP.GT.U32.AND P6, PT, R3.reuse, R29, PT ;  /* 0x0000001d0300720c */ /* 0x040fe20003fc4070 */
[----:B------:R-:W-:Y:S01]  /*17b0*/  @!P2 IMAD.MOV R23, RZ, RZ, -R23 ;  /* 0x000000ffff17a224 */ /* 0x000fe200078e0a17 */
[----:B------:R-:W-:Y:S01]  /*17c0*/  ISETP.GT.U32.AND P3, PT, R3, R27, PT ;  /* 0x0000001b0300720c */ /* 0x000fe20003f64070 */
[--C-:B------:R-:W-:Y:S01]  /*17d0*/  @!P4 IMAD.IADD R26, R26, 0x1, -R3.reuse ;  /* 0x000000011a1ac824 */ /* 0x100fe200078e0a03 */
[----:B------:R-:W-:Y:S01]  /*17e0*/  ISETP.GE.AND P2, PT, R31, RZ, PT ;  /* 0x000000ff1f00720c */ /* 0x000fe20003f46270 */
[----:B------:R-:W-:Y:S01]  /*17f0*/  IMAD.MOV.U32 R0, RZ, RZ, 0x1f ;  /* 0x0000001fff007424 */ /* 0x000fe200078e00ff */
[----:B------:R-:W-:Y:S02]  /*1800*/  LOP3.LUT R31, R10, 0x54, RZ, 0xfc, !PT ;  /* 0x000000540a1f7812 */ /* 0x000fe400078efcff */
[----:B------:R-:W-:Y:S01]  /*1810*/  ISETP.GT.U32.AND P4, PT, R3, R26, PT ;  /* 0x0000001a0300720c */ /* 0x000fe20003f84070 */
[----:B------:R-:W-:Y:S01]  /*1820*/  @!P1 IMAD.IADD R28, R28, 0x1, -R3 ;  /* 0x000000011c1c9824 */ /* 0x000fe200078e0a03 */
[----:B------:R-:W-:-:S02]  /*1830*/  IABS R32, R31 ;  /* 0x0000001f00207213 */ /* 0x000fc40000000000 */
[----:B------:R-:W-:Y:S01]  /*1840*/  IADD3 R73, R0, c[0x0][0x180], RZ ;  /* 0x0000600000497a10 */ /* 0x000fe20007ffe0ff */
[--C-:B------:R-:W-:Y:S01]  /*1850*/  @!P6 IMAD.IADD R29, R29, 0x1, -R3.reuse ;  /* 0x000000011d1de824 */ /* 0x100fe200078e0a03 */
[----:B------:R-:W-:Y:S01]  /*1860*/  ISETP.GT.U32.AND P1, PT, R3, R28, PT ;  /* 0x0000001c0300720c */ /* 0x000fe20003f24070 */
[----:B------:R-:W-:Y:S01]  /*1870*/  IMAD.HI.U32 R30, R9, R32, RZ ;  /* 0x00000020091e7227 */ /* 0x000fe200078e00ff */
[----:B------:R-:W-:Y:S02]  /*1880*/  IABS R0, R71 ;  /* 0x0000004700007213 */ /* 0x000fe40000000000 */
[----:B------:R-:W-:Y:S01]  /*1890*/  ISETP.GT.U32.AND P6, PT, R3, R29, PT ;  /* 0x0000001d0300720c */ /* 0x000fe20003fc4070 */
[----:B------:R-:W-:Y:S01]  /*18a0*/  @!P3 IMAD.IADD R27, R27, 0x1, -R3 ;  /* 0x000000011b1bb824 */ /* 0x000fe200078e0a03 */
[----:B------:R-:W-:Y:S01]  /*18b0*/  ISETP.GE.AND P3, PT, R31, RZ, PT ;  /* 0x000000ff1f00720c */ /* 0x000fe20003f66270 */
[----:B------:R-:W-:-:S04]  /*18c0*/  IMAD.HI.U32 R31, R9, R34, RZ ;  /* 0x00000022091f7227 */ /* 0x000fc800078e00ff */
[----:B------:R-:W-:Y:S02]  /*18d0*/  IMAD.MOV R30, RZ, RZ, -R30 ;  /* 0x000000ffff1e7224 */ /* 0x000fe400078e0a1e */
[----:B------:R-:W-:Y:S02]  /*18e0*/  IMAD.MOV R31, RZ, RZ, -R31 ;  /* 0x000000ffff1f7224 */ /* 0x000fe400078e0a1f */
[C---:B------:R-:W-:Y:S02]  /*18f0*/  IMAD R30, R3.reuse, R30, R32 ;  /* 0x0000001e031e7224 */ /* 0x040fe400078e0220 */
[C---:B------:R-:W-:Y:S02]  /*1900*/  IMAD R31, R3.reuse, R31, R34 ;  /* 0x0000001f031f7224 */ /* 0x040fe400078e0222 */
[--C-:B------:R-:W-:Y:S01]  /*1910*/  @!P1 IMAD.IADD R28, R28, 0x1, -R3.reuse ;  /* 0x000000011c1c9824 */ /* 0x100fe200078e0a03 */
[----:B------:R-:W-:Y:S01]  /*1920*/  ISETP.GT.U32.AND P1, PT, R3, R30, PT ;  /* 0x0000001e0300720c */ /* 0x000fe20003f24070 */
[--C-:B------:R-:W-:Y:S01]  /*1930*/  @!P6 IMAD.IADD R29, R29, 0x1, -R3.reuse ;  /* 0x000000011d1de824 */ /* 0x100fe200078e0a03 */
[----:B------:R-:W-:Y:S01]  /*1940*/  ISETP.GT.U32.AND P6, PT, R3, R31, PT ;  /* 0x0000001f0300720c */ /* 0x000fe20003fc4070 */
[----:B------:R-:W-:Y:S01]  /*1950*/  @!P4 IMAD.IADD R26, R26, 0x1, -R3 ;  /* 0x000000011a1ac824 */ /* 0x000fe200078e0a03 */
[----:B------:R-:W-:Y:S01]  /*1960*/  ISETP.GE.AND P4, PT, R35, RZ, PT ;  /* 0x000000ff2300720c */ /* 0x000fe20003f86270 */
[----:B------:R-:W-:Y:S01]  /*1970*/  IMAD.HI.U32 R32, R9, R36, RZ ;  /* 0x0000002409207227 */ /* 0x000fe200078e00ff */
[----:B------:R-:W-:-:S03]  /*1980*/  IABS R35, R42 ;  /* 0x0000002a00237213 */ /* 0x000fc60000000000 */
[----:B------:R-:W-:Y:S01]  /*1990*/  @!P2 IMAD.MOV R26, RZ, RZ, -R26 ;  /* 0x000000ffff1aa224 */ /* 0x000fe200078e0a1a */
[----:B------:R-:W-:Y:S01]  /*19a0*/  ISETP.GE.AND P2, PT, R33, RZ, PT ;  /* 0x000000ff2100720c */ /* 0x000fe20003f46270 */
[----:B------:R-:W-:-:S04]  /*19b0*/  IMAD.HI.U32 R33, R9, R38, RZ ;  /* 0x0000002609217227 */ /* 0x000fc800078e00ff */
[--C-:B------:R-:W-:Y:S02]  /*19c0*/  @!P1 IMAD.IADD R30, R30, 0x1, -R3.reuse ;  /* 0x000000011e1e9824 */ /* 0x100fe400078e0a03 */
[----:B------:R-:W-:Y:S02]  /*19d0*/  @!P6 IMAD.IADD R31, R31, 0x1, -R3 ;  /* 0x000000011f1fe824 */ /* 0x000fe400078e0a03 */
[----:B------:R-:W-:Y:S01]  /*19e0*/  IMAD.MOV R33, RZ, RZ, -R33 ;  /* 0x000000ffff217224 */ /* 0x000fe200078e0a21 */
[C---:B------:R-:W-:Y:S01]  /*19f0*/  ISETP.GT.U32.AND P6, PT, R3.reuse, R30, PT ;  /* 0x0000001e0300720c */ /* 0x040fe20003fc4070 */
[----:B------:R-:W-:Y:S02]  /*1a00*/  IMAD.MOV R32, RZ, RZ, -R32 ;  /* 0x000000ffff207224 */ /* 0x000fe400078e0a20 */
[----:B------:R-:W-:Y:S02]  /*1a10*/  IMAD R33, R3, R33, R38 ;  /* 0x0000002103217224 */ /* 0x000fe400078e0226 */
[----:B------:R-:W-:-:S02]  /*1a20*/  IMAD.MOV.U32 R38, RZ, RZ, R35 ;  /* 0x000000ffff267224 */ /* 0x000fc400078e0023 */
[----:B------:R-:W-:Y:S01]  /*1a30*/  IMAD R32, R3, R32, R36 ;  /* 0x0000002003207224 */ /* 0x000fe200078e0224 */
[----:B------:R-:W-:Y:S01]  /*1a40*/  IABS R36, R43 ;  /* 0x0000002b00247213 */ /* 0x000fe20000000000 */
[----:B------:R-:W-:-:S03]  /*1a50*/  IMAD.HI.U32 R35, R9, R38, RZ ;  /* 0x0000002609237227 */ /* 0x000fc600078e00ff */
[C---:B------:R-:W-:Y:S01]  /*1a60*/  ISETP.GT.U32.AND P1, PT, R3.reuse, R32, PT ;  /* 0x000000200300720c */ /* 0x040fe20003f24070 */
[----:B------:R-:W-:Y:S01]  /*1a70*/  @!P6 IMAD.IADD R30, R30, 0x1, -R3 ;  /* 0x000000011e1ee824 */ /* 0x000fe200078e0a03 */
[C---:B------:R-:W-:Y:S01]  /*1a80*/  ISETP.GT.U32.AND P6, PT, R3.reuse, R33, PT ;  /* 0x000000210300720c */ /* 0x040fe20003fc4070 */
[----:B------:R-:W-:Y:S02]  /*1a90*/  IMAD.MOV R35, RZ, RZ, -R35 ;  /* 0x000000ffff237224 */ /* 0x000fe400078e0a23 */
[----:B------:R-:W-:Y:S01]  /*1aa0*/  @!P0 IMAD.MOV R28, RZ, RZ, -R28 ;  /* 0x000000ffff1c8224 */ /* 0x000fe200078e0a1c */
[C---:B------:R-:W-:Y:S01]  /*1ab0*/  ISETP.GT.U32.AND P0, PT, R3.reuse, R31, PT ;  /* 0x0000001f0300720c */ /* 0x040fe20003f04070 */
[----:B------:R-:W-:Y:S02]  /*1ac0*/  IMAD R35, R3, R35, R38 ;  /* 0x0000002303237224 */ /* 0x000fe400078e0226 */
[----:B------:R-:W-:-:S04]  /*1ad0*/  IMAD.HI.U32 R34, R9, R40, RZ ;  /* 0x0000002809227227 */ /* 0x000fc800078e00ff */
[----:B------:R-:W-:Y:S02]  /*1ae0*/  IMAD.MOV R34, RZ, RZ, -R34 ;  /* 0x000000ffff227224 */ /* 0x000fe400078e0a22 */
[--C-:B------:R-:W-:Y:S01]  /*1af0*/  @!P6 IMAD.IADD R33, R33, 0x1, -R3.reuse ;  /* 0x000000012121e824 */ /* 0x100fe200078e0a03 */
[C---:B------:R-:W-:Y:S01]  /*1b00*/  ISETP.GT.U32.AND P6, PT, R3.reuse, R35, PT ;  /* 0x000000230300720c */ /* 0x040fe20003fc4070 */
[----:B------:R-:W-:Y:S02]  /*1b10*/  IMAD R34, R3, R34, R40 ;  /* 0x0000002203227224 */ /* 0x000fe400078e0228 */
[--C-:B------:R-:W-:Y:S01]  /*1b20*/  @!P0 IMAD.IADD R31, R31, 0x1, -R3.reuse ;  /* 0x000000011f1f8824 */ /* 0x100fe200078e0a03 */
[----:B------:R-:W-:Y:S01]  /*1b30*/  ISETP.GE.AND P0, PT, R41, RZ, PT ;  /* 0x000000ff2900720c */ /* 0x000fe20003f06270 */
[----:B------:R-:W-:Y:S01]  /*1b40*/  @!P1 IMAD.IADD R32, R32, 0x1, -R3 ;  /* 0x0000000120209824 */ /* 0x000fe200078e0a03 */
[----:B------:R-:W-:Y:S01]  /*1b50*/  LOP3.LUT R41, R10, 0x70, RZ, 0xfc, !PT ;  /* 0x000000700a297812 */ /* 0x000fe200078efcff */
[----:B------:R-:W-:Y:S01]  /*1b60*/  @!P3 IMAD.MOV R30, RZ, RZ, -R30 ;  /* 0x000000ffff1eb224 */ /* 0x000fe200078e0a1e */
[C---:B------:R-:W-:Y:S01]  /*1b70*/  ISETP.GT.U32.AND P3, PT, R3.reuse, R34, PT ;  /* 0x000000220300720c */ /* 0x040fe20003f64070 */
[----:B------:R-:W-:Y:S01]  /*1b80*/  @!P5 IMAD.MOV R27, RZ, RZ, -R27 ;  /* 0x000000ffff1bd224 */ /* 0x000fe200078e0a1b */
[----:B------:R-:W-:Y:S01]  /*1b90*/  IABS R38, R41 ;  /* 0x0000002900267213 */ /* 0x000fe20000000000 */
[----:B------:R-:W-:Y:S01]  /*1ba0*/  IMAD.MOV.U32 R40, RZ, RZ, R36 ;  /* 0x000000ffff287224 */ /* 0x000fe200078e0024 */
[----:B------:R-:W-:Y:S01]  /*1bb0*/  ISETP.GT.U32.AND P1, PT, R3, R32, PT ;  /* 0x000000200300720c */ /* 0x000fe20003f24070 */
[----:B------:R-:W-:Y:S01]  /*1bc0*/  @!P6 IMAD.IADD R35, R35, 0x1, -R3 ;  /* 0x000000012323e824 */ /* 0x000fe200078e0a03 */
[----:B------:R-:W-:Y:S01]  /*1bd0*/  ISETP.GE.AND P5, PT, R37, RZ, PT ;  /* 0x000000ff2500720c */ /* 0x000fe20003fa6270 */
[----:B------:R-:W-:-:S03]  /*1be0*/  IMAD.HI.U32 R37, R9, R38, RZ ;  /* 0x0000002609257227 */ /* 0x000fc600078e00ff */
[C---:B------:R-:W-:Y:S01]  /*1bf0*/  ISETP.GT.U32.AND P6, PT, R3.reuse, R35, PT ;  /* 0x000000230300720c */ /* 0x040fe20003fc4070 */
[----:B------:R-:W-:Y:S01]  /*1c00*/  @!P2 IMAD.MOV R31, RZ, RZ, -R31 ;  /* 0x000000ffff1fa224 */ /* 0x000fe200078e0a1f */
[----:B------:R-:W-:Y:S01]  /*1c10*/  ISETP.GT.U32.AND P2, PT, R3, R33, PT ;  /* 0x000000210300720c */ /* 0x000fe20003f44070 */
[----:B------:R-:W-:-:S04]  /*1c20*/  IMAD.HI.U32 R36, R9, R40, RZ ;  /* 0x0000002809247227 */ /* 0x000fc800078e00ff */
[----:B------:R-:W-:Y:S02]  /*1c30*/  IMAD.MOV R37, RZ, RZ, -R37 ;  /* 0x000000ffff257224 */ /* 0x000fe400078e0a25 */
[----:B------:R-:W-:Y:S02]  /*1c40*/  IMAD.MOV R36, RZ, RZ, -R36 ;  /* 0x000000ffff247224 */ /* 0x000fe400078e0a24 */
[--C-:B------:R-:W-:Y:S02]  /*1c50*/  @!P3 IMAD.IADD R34, R34, 0x1, -R3.reuse ;  /* 0x000000012222b824 */ /* 0x100fe400078e0a03 */
[C---:B------:R-:W-:Y:S02]  /*1c60*/  IMAD R37, R3.reuse, R37, R38 ;  /* 0x0000002503257224 */ /* 0x040fe400078e0226 */
[--C-:B------:R-:W-:Y:S01]  /*1c70*/  @!P1 IMAD.IADD R32, R32, 0x1, -R3.reuse ;  /* 0x0000000120209824 */ /* 0x100fe200078e0a03 */
[----:B------:R-:W-:Y:S01]  /*1c80*/  ISETP.GE.AND P1, PT, R42, RZ, PT ;  /* 0x000000ff2a00720c */ /* 0x000fe20003f26270 */
[C---:B------:R-:W-:Y:S01]  /*1c90*/  IMAD R36, R3.reuse, R36, R40 ;  /* 0x0000002403247224 */ /* 0x040fe200078e0228 */
[----:B------:R-:W-:Y:S01]  /*1ca0*/  ISETP.GT.U32.AND P3, PT, R3, R34, PT ;  /* 0x000000220300720c */ /* 0x000fe20003f64070 */
[--C-:B------:R-:W-:Y:S01]  /*1cb0*/  @!P6 IMAD.IADD R35, R35, 0x1, -R3.reuse ;  /* 0x000000012323e824 */ /* 0x100fe200078e0a03 */
[----:B------:R-:W-:Y:S01]  /*1cc0*/  IABS R42, R45 ;  /* 0x0000002d002a7213 */ /* 0x000fe20000000000 */
[----:B------:R-:W-:Y:S01]  /*1cd0*/  @!P2 IMAD.IADD R33, R33, 0x1, -R3 ;  /* 0x000000012121a824 */ /* 0x000fe200078e0a03 */
[C---:B------:R-:W-:Y:S01]  /*1ce0*/  ISETP.GT.U32.AND P6, PT, R3.reuse, R37, PT ;  /* 0x000000250300720c */ /* 0x040fe20003fc4070 */
[----:B------:R-:W-:Y:S01]  /*1cf0*/  @!P4 IMAD.MOV R29, RZ, RZ, -R29 ;  /* 0x000000ffff1dc224 */ /* 0x000fe200078e0a1d */
[----:B------:R-:W-:Y:S01]  /*1d00*/  ISETP.GT.U32.AND P2, PT, R3, R36, PT ;  /* 0x000000240300720c */ /* 0x000fe20003f44070 */
[----:B------:R-:W-:Y:S01]  /*1d10*/  IMAD.HI.U32 R38, R9, R42, RZ ;  /* 0x0000002a09267227 */ /* 0x000fe200078e00ff */
[----:B------:R-:W-:-:S03]  /*1d20*/  ISETP.GE.AND P4, PT, R39, RZ, PT ;  /* 0x000000ff2700720c */ /* 0x000fc60003f86270 */
[----:B------:R-:W-:-:S04]  /*1d30*/  IMAD.HI.U32 R39, R9, R44, RZ ;  /* 0x0000002c09277227 */ /* 0x000fc800078e00ff */
[----:B------:R-:W-:Y:S02]  /*1d40*/  IMAD.MOV R38, RZ, RZ, -R38 ;  /* 0x000000ffff267224 */ /* 0x000fe400078e0a26 */
[----:B------:R-:W-:Y:S01]  /*1d50*/  @!P3 IMAD.IADD R34, R34, 0x1, -R3 ;  /* 0x000000012222b824 */ /* 0x000fe200078e0a03 */
[----:B------:R-:W-:Y:S01]  /*1d60*/  ISETP.GE.AND P3, PT, R43, RZ, PT ;  /* 0x000000ff2b00720c */ /* 0x000fe20003f66270 */
[----:B------:R-:W-:Y:S01]  /*1d70*/  IMAD.MOV R39, RZ, RZ, -R39 ;  /* 0x000000ffff277224 */ /* 0x000fe200078e0a27 */
[----:B------:R-:W-:Y:S01]  /*1d80*/  LOP3.LUT R43, R10, 0x80, RZ, 0xfc, !PT ;  /* 0x000000800a2b7812 */ /* 0x000fe200078efcff */
[----:B------:R-:W-:Y:S02]  /*1d90*/  IMAD R38, R3, R38, R42 ;  /* 0x0000002603267224 */ /* 0x000fe400078e022a */
[--C-:B------:R-:W-:Y:S02]  /*1da0*/  @!P6 IMAD.IADD R37, R37, 0x1, -R3.reuse ;  /* 0x000000012525e824 */ /* 0x100fe400078e0a03 */
[----:B------:R-:W-:Y:S01]  /*1db0*/  @!P2 IMAD.IADD R36, R36, 0x1, -R3 ;  /* 0x000000012424a824 */ /* 0x000fe200078e0a03 */
[----:B------:R-:W-:Y:S01]  /*1dc0*/  ISETP.GE.AND P2, PT, R41, RZ, PT ;  /* 0x000000ff2900720c */ /* 0x000fe20003f46270 */
[C---:B------:R-:W-:Y:S01]  /*1dd0*/  IMAD R39, R3.reuse, R39, R44 ;  /* 0x0000002703277224 */ /* 0x040fe200078e022c */
[----:B------:R-:W-:Y:S01]  /*1de0*/  IABS R44, R43 ;  /* 0x0000002b002c7213 */ /* 0x000fe20000000000 */
[----:B------:R-:W-:Y:S01]  /*1df0*/  @!P4 IMAD.MOV R33, RZ, RZ, -R33 ;  /* 0x000000ffff21c224 */ /* 0x000fe200078e0a21 */
[C---:B------:R-:W-:Y:S01]  /*1e00*/  ISETP.GT.U32.AND P6, PT, R3.reuse, R37, PT ;  /* 0x000000250300720c */ /* 0x040fe20003fc4070 */
[----:B------:R-:W-:Y:S01]  /*1e10*/  @!P5 IMAD.MOV R32, RZ, RZ, -R32 ;  /* 0x000000ffff20d224 */ /* 0x000fe200078e0a20 */
[C---:B------:R-:W-:Y:S01]  /*1e20*/  ISETP.GT.U32.AND P4, PT, R3.reuse, R38, PT ;  /* 0x000000260300720c */ /* 0x040fe20003f84070 */
[----:B------:R-:W-:Y:S01]  /*1e30*/  @!P0 IMAD.MOV R34, RZ, RZ, -R34 ;  /* 0x000000ffff228224 */ /* 0x000fe200078e0a22 */
[----:B------:R-:W-:Y:S01]  /*1e40*/  ISETP.GT.U32.AND P5, PT, R3, R36, PT ;  /* 0x000000240300720c */ /* 0x000fe20003fa4070 */
[----:B------:R-:W-:Y:S01]  /*1e50*/  IMAD.HI.U32 R40, R9, R46, RZ ;  /* 0x0000002e09287227 */ /* 0x000fe200078e00ff */
[----:B------:R-:W-:-:S03]  /*1e60*/  ISETP.GT.U32.AND P0, PT, R3, R39, PT ;  /* 0x000000270300720c */ /* 0x000fc60003f04070 */
[----:B------:R-:W-:-:S04]  /*1e70*/  IMAD.HI.U32 R41, R9, R44, RZ ;  /* 0x0000002c09297227 */ /* 0x000fc800078e00ff */
[----:B------:R-:W-:Y:S02]  /*1e80*/  IMAD.MOV R40, RZ, RZ, -R40 ;  /* 0x000000ffff287224 */ /* 0x000fe400078e0a28 */
[----:B------:R-:W-:Y:S02]  /*1e90*/  IMAD.MOV R41, RZ, RZ, -R41 ;  /* 0x000000ffff297224 */ /* 0x000fe400078e0a29 */
[----:B------:R-:W-:Y:S01]  /*1ea0*/  IMAD R40, R3, R40, R46 ;  /* 0x0000002803287224 */ /* 0x000fe200078e022e */
[----:B------:R-:W-:Y:S01]  /*1eb0*/  IABS R46, R49 ;  /* 0x00000031002e7213 */ /* 0x000fe20000000000 */
[--C-:B------:R-:W-:Y:S01]  /*1ec0*/  @!P6 IMAD.IADD R37, R37, 0x1, -R3.reuse ;  /* 0x000000012525e824 */ /* 0x100fe200078e0a03 */
[----:B------:R-:W-:Y:S01]  /*1ed0*/  ISETP.GE.AND P6, PT, R47, RZ, PT ;  /* 0x000000ff2f00720c */ /* 0x000fe20003fc6270 */
[--C-:B------:R-:W-:Y:S01]  /*1ee0*/  @!P4 IMAD.IADD R38, R38, 0x1, -R3.reuse ;  /* 0x000000012626c824 */ /* 0x100fe200078e0a03 */
[----:B------:R-:W-:Y:S01]  /*1ef0*/  LOP3.LUT R47, R10, 0x8c, RZ, 0xfc, !PT ;  /* 0x0000008c0a2f7812 */ /* 0x000fe200078efcff */
[C---:B------:R-:W-:Y:S01]  /*1f00*/  IMAD R41, R3.reuse, R41, R44 ;  /* 0x0000002903297224 */ /* 0x040fe200078e022c */
[----:B------:R-:W-:Y:S01]  /*1f10*/  ISETP.GE.AND P4, PT, R48, RZ, PT ;  /* 0x000000ff3000720c */ /* 0x000fe20003f86270 */
[--C-:B------:R-:W-:Y:S01]  /*1f20*/  @!P5 IMAD.IADD R36, R36, 0x1, -R3.reuse ;  /* 0x000000012424d824 */ /* 0x100fe200078e0a03 */
[----:B------:R-:W-:Y:S01]  /*1f30*/  ISETP.GT.U32.AND P5, PT, R3, R40, PT ;  /* 0x000000280300720c */ /* 0x000fe20003fa4070 */
[----:B------:R-:W-:Y:S01]  /*1f40*/  @!P0 IMAD.IADD R39, R39, 0x1, -R3 ;  /* 0x0000000127278824 */ /* 0x000fe200078e0a03 */
[C---:B------:R-:W-:Y:S01]  /*1f50*/  ISETP.GT.U32.AND P0, PT, R3.reuse, R38, PT ;  /* 0x000000260300720c */ /* 0x040fe20003f04070 */
[----:B------:R-:W-:Y:S01]  /*1f60*/  @!P2 IMAD.MOV R37, RZ, RZ, -R37 ;  /* 0x000000ffff25a224 */ /* 0x000fe200078e0a25 */
[----:B------:R-:W-:Y:S01]  /*1f70*/  ISETP.GT.U32.AND P2, PT, R3, R41, PT ;  /* 0x000000290300720c */ /* 0x000fe20003f44070 */
[----:B------:R-:W-:Y:S01]  /*1f80*/  @!P1 IMAD.MOV R35, RZ, RZ, -R35 ;  /* 0x000000ffff239224 */ /* 0x000fe200078e0a23 */
[----:B------:R-:W-:Y:S01]  /*1f90*/  ISETP.GE.AND P1, PT, R45, RZ, PT ;  /* 0x000000ff2d00720c */ /* 0x000fe20003f26270 */
[----:B------:R-:W-:Y:S01]  /*1fa0*/  @!P3 IMAD.MOV R36, RZ, RZ, -R36 ;  /* 0x000000ffff24b224 */ /* 0x000fe200078e0a24 */
[----:B------:R-:W-:Y:S01]  /*1fb0*/  ISETP.GT.U32.AND P3, PT, R3, R39, PT ;  /* 0x000000270300720c */ /* 0x000fe20003f64070 */
[----:B------:R-:W-:Y:S01]  /*1fc0*/  IMAD.HI.U32 R42, R9, R46, RZ ;  /* 0x0000002e092a7227 */ /* 0x000fe200078e00ff */
[----:B------:R-:W-:-:S02]  /*1fd0*/  IABS R48, R47 ;  /* 0x0000002f00307213 */ /* 0x000fc40000000000 */
[----:B------:R-:W-:Y:S01]  /*1fe0*/  LOP3.LUT R45, R10, 0x88, RZ, 0xfc, !PT ;  /* 0x000000880a2d7812 */ /* 0x000fe200078efcff */
[--C-:B------:R-:W-:Y:S02]  /*1ff0*/  @!P5 IMAD.IADD R40, R40, 0x1, -R3.reuse ;  /* 0x000000012828d824 */ /* 0x100fe400078e0a03 */
[----:B------:R-:W-:Y:S02]  /*2000*/  IMAD.MOV R42, RZ, RZ, -R42 ;  /* 0x000000ffff2a7224 */ /* 0x000fe400078e0a2a */
[--C-:B------:R-:W-:Y:S01]  /*2010*/  @!P0 IMAD.IADD R38, R38, 0x1, -R3.reuse ;  /* 0x0000000126268824 */ /* 0x100fe200078e0a03 */
[----:B------:R-:W-:Y:S01]  /*2020*/  ISETP.GT.U32.AND P5, PT, R3, R40, PT ;  /* 0x000000280300720c */ /* 0x000fe20003fa4070 */
[----:B------:R-:W-:Y:S01]  /*2030*/  @!P2 IMAD.IADD R41, R41, 0x1, -R3 ;  /* 0x000000012929a824 */ /* 0x000fe200078e0a03 */
[----:B------:R-:W-:Y:S01]  /*2040*/  ISETP.GE.AND P0, PT, R43, RZ, PT ;  /* 0x000000ff2b00720c */ /* 0x000fe20003f06270 */
[C---:B------:R-:W-:Y:S01]  /*2050*/  IMAD R42, R3.reuse, R42, R46 ;  /* 0x0000002a032a7224 */ /* 0x040fe200078e022e */
[----:B------:R-:W-:Y:S01]  /*2060*/  IABS R46, R45 ;  /* 0x0000002d002e7213 */ /* 0x000fe20000000000 */
[----:B------:R-:W-:Y:S01]  /*2070*/  @!P1 IMAD.MOV R38, RZ, RZ, -R38 ;  /* 0x000000ffff269224 */ /* 0x000fe200078e0a26 */
[----:B------:R-:W-:Y:S01]  /*2080*/  ISETP.GT.U32.AND P1, PT, R3, R41, PT ;  /* 0x000000290300720c */ /* 0x000fe20003f24070 */
[----:B------:R-:W-:Y:S01]  /*2090*/  IMAD.HI.U32 R44, R9, R48, RZ ;  /* 0x00000030092c7227 */ /* 0x000fe200078e00ff */
[----:B------:R-:W-:-:S03]  /*20a0*/  ISETP.GE.AND P2, PT, R45, RZ, PT ;  /* 0x000000ff2d00720c */ /* 0x000fc60003f46270 */
[----:B------:R-:W-:Y:S01]  /*20b0*/  @!P3 IMAD.IADD R39, R39, 0x1, -R3 ;  /* 0x000000012727b824 */ /* 0x000fe200078e0a03 */
[----:B------:R-:W-:Y:S01]  /*20c0*/  ISETP.GT.U32.AND P3, PT, R3, R42, PT ;  /* 0x0000002a0300720c */ /* 0x000fe20003f64070 */
[----:B------:R-:W-:Y:S02]  /*20d0*/  IMAD.MOV R44, RZ, RZ, -R44 ;  /* 0x000000ffff2c7224 */ /* 0x000fe400078e0a2c */
[----:B------:R-:W-:-:S04]  /*20e0*/  IMAD.HI.U32 R43, R9, R46, RZ ;  /* 0x0000002e092b7227 */ /* 0x000fc800078e00ff */
[----:B------:R-:W-:Y:S02]  /*20f0*/  IMAD R44, R3, R44, R48 ;  /* 0x0000002c032c7224 */ /* 0x000fe400078e0230 */
[----:B------:R-:W-:Y:S01]  /*2100*/  @!P5 IMAD.IADD R40, R40, 0x1, -R3 ;  /* 0x000000012828d824 */ /* 0x000fe200078e0a03 */
[----:B------:R-:W-:Y:S01]  /*2110*/  ISETP.GE.AND P5, PT, R49, RZ, PT ;  /* 0x000000ff3100720c */ /* 0x000fe20003fa6270 */
[----:B------:R-:W-:Y:S01]  /*2120*/  IMAD.MOV R43, RZ, RZ, -R43 ;  /* 0x000000ffff2b7224 */ /* 0x000fe200078e0a2b */
[----:B------:R-:W-:Y:S01]  /*2130*/  LOP3.LUT R49, R10, 0x90, RZ, 0xfc, !PT ;  /* 0x000000900a317812 */ /* 0x000fe200078efcff */
[--C-:B------:R-:W-:Y:S01]  /*2140*/  @!P1 IMAD.IADD R41, R41, 0x1, -R3.reuse ;  /* 0x0000000129299824 */ /* 0x100fe200078e0a03 */
[C---:B------:R-:W-:Y:S01]  /*2150*/  ISETP.GT.U32.AND P1, PT, R3.reuse, R44, PT ;  /* 0x0000002c0300720c */ /* 0x040fe20003f24070 */
[----:B------:R-:W-:Y:S01]  /*2160*/  @!P3 IMAD.IADD R42, R42, 0x1, -R3 ;  /* 0x000000012a2ab824 */ /* 0x000fe200078e0a03 */
[----:B------:R-:W-:Y:S01]  /*2170*/  IABS R50, R49 ;  /* 0x0000003100327213 */ /* 0x000fe20000000000 */
[C---:B------:R-:W-:Y:S01]  /*2180*/  IMAD R43, R3.reuse, R43, R46 ;  /* 0x0000002b032b7224 */ /* 0x040fe200078e022e */
[----:B------:R-:W-:Y:S01]  /*2190*/  LOP3.LUT R46, R10, 0x94, RZ, 0xfc, !PT ;  /* 0x000000940a2e7812 */ /* 0x000fe200078efcff */
[----:B------:R-:W-:Y:S01]  /*21a0*/  @!P6 IMAD.MOV R39, RZ, RZ, -R39 ;  /* 0x000000ffff27e224 */ /* 0x000fe200078e0a27 */
[----:B------:R-:W-:Y:S01]  /*21b0*/  ISETP.GT.U32.AND P3, PT, R3, R42, PT ;  /* 0x0000002a0300720c */ /* 0x000fe20003f64070 */
[----:B------:R-:W-:Y:S01]  /*21c0*/  IMAD.HI.U32 R45, R9, R50, RZ ;  /* 0x00000032092d7227 */ /* 0x000fe200078e00ff */
[----:B------:R-:W-:-:S03]  /*21d0*/  ISETP.GT.U32.AND P6, PT, R3, R43, PT ;  /* 0x0000002b0300720c */ /* 0x000fc60003fc4070 */
[----:B------:R-:W-:Y:S02]  /*21e0*/  IMAD.MOV R45, RZ, RZ, -R45 ;  /* 0x000000ffff2d7224 */ /* 0x000fe400078e0a2d */
[--C-:B------:R-:W-:Y:S02]  /*21f0*/  @!P1 IMAD.IADD R44, R44, 0x1, -R3.reuse ;  /* 0x000000012c2c9824 */ /* 0x100fe400078e0a03 */
[C---:B------:R-:W-:Y:S01]  /*2200*/  IMAD R45, R3.reuse, R45, R50 ;  /* 0x0000002d032d7224 */ /* 0x040fe200078e0232 */
[----:B------:R-:W-:Y:S01]  /*2210*/  IABS R50, R46 ;  /* 0x0000002e00327213 */ /* 0x000fe20000000000 */
[----:B------:R-:W-:Y:S01]  /*2220*/  @!P4 IMAD.MOV R40, RZ, RZ, -R40 ;  /* 0x000000ffff28c224 */ /* 0x000fe200078e0a28 */
[----:B------:R-:W-:Y:S01]  /*2230*/  ISETP.GT.U32.AND P1, PT, R3, R44, PT ;  /* 0x0000002c0300720c */ /* 0x000fe20003f24070 */
[--C-:B------:R-:W-:Y:S01]  /*2240*/  @!P3 IMAD.IADD R42, R42, 0x1, -R3.reuse ;  /* 0x000000012a2ab824 */ /* 0x100fe200078e0a03 */
[----:B------:R-:W-:Y:S01]  /*2250*/  ISETP.GE.AND P4, PT, R47, RZ, PT ;  /* 0x000000ff2f00720c */ /* 0x000fe20003f86270 */
[----:B------:R-:W-:Y:S01]  /*2260*/  @!P6 IMAD.IADD R43, R43, 0x1, -R3 ;  /* 0x000000012b2be824 */ /* 0x000fe200078e0a03 */
[----:B------:R-:W-:Y:S01]  /*2270*/  ISETP.GE.AND P6, PT, R46, RZ, PT ;  /* 0x000000ff2e00720c */ /* 0x000fe20003fc6270 */
[----:B------:R-:W-:Y:S01]  /*2280*/  IMAD.HI.U32 R46, R9, R50, RZ ;  /* 0x00000032092e7227 */ /* 0x000fe200078e00ff */
[----:B------:R-:W-:-:S02]  /*2290*/  ISETP.GE.AND P3, PT, R49, RZ, PT ;  /* 0x000000ff3100720c */ /* 0x000fc40003f66270 */
[----:B------:R-:W-:Y:S01]  /*22a0*/  LOP3.LUT R49, R10, 0x98, RZ, 0xfc, !PT ;  /* 0x000000980a317812 */ /* 0x000fe200078efcff */
[----:B------:R-:W-:Y:S01]  /*22b0*/  @!P0 IMAD.MOV R41, RZ, RZ, -R41 ;  /* 0x000000ffff298224 */ /* 0x000fe200078e0a29 */
[C---:B------:R-:W-:Y:S01]  /*22c0*/  ISETP.GT.U32.AND P0, PT, R3.reuse, R43, PT ;  /* 0x0000002b0300720c */ /* 0x040fe20003f04070 */
[----:B------:R-:W-:Y:S01]  /*22d0*/  @!P5 IMAD.MOV R42, RZ, RZ, -R42 ;  /* 0x000000ffff2ad224 */ /* 0x000fe200078e0a2a */
[----:B------:R-:W-:Y:S01]  /*22e0*/  ISETP.GT.U32.AND P5, PT, R3, R45, PT ;  /* 0x0000002d0300720c */ /* 0x000fe20003fa4070 */
[----:B------:R-:W-:Y:S01]  /*22f0*/  IMAD.MOV R46, RZ, RZ, -R46 ;  /* 0x000000ffff2e7224 */ /* 0x000fe200078e0a2e */
[----:B------:R-:W-:Y:S01]  /*2300*/  IABS R52, R49 ;  /* 0x0000003100347213 */ /* 0x000fe20000000000 */
[----:B------:R-:W-:Y:S01]  /*2310*/  @!P1 IMAD.IADD R44, R44, 0x1, -R3 ;  /* 0x000000012c2c9824 */ /* 0x000fe200078e0a03 */
[----:B------:R-:W-:Y:S01]  /*2320*/  ISETP.GE.AND P1, PT, R51, RZ, PT ;  /* 0x000000ff3300720c */ /* 0x000fe20003f26270 */
[----:B------:R-:W-:Y:S02]  /*2330*/  IMAD R46, R3, R46, R50 ;  /* 0x0000002e032e7224 */ /* 0x000fe400078e0232 */
[----:B------:R-:W-:-:S02]  /*2340*/  @!P4 IMAD.MOV R44, RZ, RZ, -R44 ;  /* 0x000000ffff2cc224 */ /* 0x000fc400078e0a2c */
[----:B------:R-:W-:Y:S01]  /*2350*/  IMAD.HI.U32 R48, R9, R54, RZ ;  /* 0x0000003609307227 */ /* 0x000fe200078e00ff */
[----:B------:R-:W-:-:S03]  /*2360*/  ISETP.GT.U32.AND P4, PT, R3, R46, PT ;  /* 0x0000002e0300720c */ /* 0x000fc60003f84070 */
[--C-:B------:R-:W-:Y:S01]  /*2370*/  @!P0 IMAD.IADD R43, R43, 0x1, -R3.reuse ;  /* 0x000000012b2b8824 */ /* 0x100fe200078e0a03 */
[----:B------:R-:W-:Y:S01]  /*2380*/  ISETP.GE.AND P0, PT, R49, RZ, PT ;  /* 0x000000ff3100720c */ /* 0x000fe20003f06270 */
[----:B------:R-:W-:Y:S02]  /*2390*/  @!P5 IMAD.IADD R45, R45, 0x1, -R3 ;  /* 0x000000012d2dd824 */ /* 0x000fe400078e0a03 */
[----:B------:R-:W-:Y:S02]  /*23a0*/  IMAD.MOV R49, RZ, RZ, -R48 ;  /* 0x000000ffff317224 */ /* 0x000fe400078e0a30 */
[----:B------:R-:W-:Y:S01]  /*23b0*/  IMAD.HI.U32 R47, R9, R52, RZ ;  /* 0x00000034092f7227 */ /* 0x000fe200078e00ff */
[----:B------:R-:W-:-:S03]  /*23c0*/  ISETP.GT.U32.AND P5, PT, R3, R45, PT ;  /* 0x0000002d0300720c */ /* 0x000fc60003fa4070 */
[C---:B------:R-:W-:Y:S01]  /*23d0*/  IMAD R50, R3.reuse, R49, R54 ;  /* 0x0000003103327224 */ /* 0x040fe200078e0236 */
[----:B------:R-:W-:Y:S01]  /*23e0*/  IABS R54, R53 ;  /* 0x0000003500367213 */ /* 0x000fe20000000000 */
[----:B------:R-:W-:Y:S02]  /*23f0*/  IMAD.MOV R47, RZ, RZ, -R47 ;  /* 0x000000ffff2f7224 */ /* 0x000fe400078e0a2f */
[----:B------:R-:W-:Y:S01]  /*2400*/  @!P4 IMAD.IADD R46, R46, 0x1, -R3 ;  /* 0x000000012e2ec824 */ /* 0x000fe200078e0a03 */
[C---:B------:R-:W-:Y:S01]  /*2410*/  ISETP.GT.U32.AND P4, PT, R3.reuse, R50, PT ;  /* 0x000000320300720c */ /* 0x040fe20003f84070 */
[----:B------:R-:W-:Y:S01]  /*2420*/  IMAD R48, R3, R47, R52 ;  /* 0x0000002f03307224 */ /* 0x000fe200078e0234 */
[----:B------:R-:W-:Y:S01]  /*2430*/  LOP3.LUT R47, R10, 0xa0, RZ, 0xfc, !PT ;  /* 0x000000a00a2f7812 */ /* 0x000fe200078efcff */
[----:B------:R-:W-:Y:S02]  /*2440*/  @!P2 IMAD.MOV R43, RZ, RZ, -R43 ;  /* 0x000000ffff2ba224 */ /* 0x000fe400078e0a2b */
[----:B------:R-:W-:Y:S01]  /*2450*/  @!P5 IMAD.IADD R45, R45, 0x1, -R3 ;  /* 0x000000012d2dd824 */ /* 0x000fe200078e0a03 */
[----:B------:R-:W-:Y:S01]  /*2460*/  IABS R52, R47 ;  /* 0x0000002f00347213 */ /* 0x000fe20000000000 */
[----:B------:R-:W-:Y:S01]  /*2470*/  IMAD.HI.U32 R49, R9, R54, RZ ;  /* 0x0000003609317227 */ /* 0x000fe200078e00ff */
[----:B------:R-:W-:-:S02]  /*2480*/  ISETP.GT.U32.AND P5, PT, R3, R48, PT ;  /* 0x000000300300720c */ /* 0x000fc40003fa4070 */
[----:B------:R-:W-:Y:S01]  /*2490*/  ISETP.GE.AND P2, PT, R47, RZ, PT ;  /* 0x000000ff2f00720c */ /* 0x000fe20003f46270 */
[----:B------:R-:W-:-:S04]  /*24a0*/  IMAD.HI.U32 R47, R9, R52, RZ ;  /* 0x00000034092f7227 */ /* 0x000fc800078e00ff */
[----:B------:R-:W-:Y:S02]  /*24b0*/  @!P4 IMAD.IADD R50, R50, 0x1, -R3 ;  /* 0x000000013232c824 */ /* 0x000fe400078e0a03 */
[----:B------:R-:W-:Y:S02]  /*24c0*/  IMAD.MOV R47, RZ, RZ, -R47 ;  /* 0x000000ffff2f7224 */ /* 0x000fe400078e0a2f */
[----:B------:R-:W-:Y:S01]  /*24d0*/  IMAD.MOV R49, RZ, RZ, -R49 ;  /* 0x000000ffff317224 */ /* 0x000fe200078e0a31 */
[C---:B------:R-:W-:Y:S01]  /*24e0*/  ISETP.GT.U32.AND P4, PT, R3.reuse, R50, PT ;  /* 0x000000320300720c */ /* 0x040fe20003f84070 */
[----:B------:R-:W-:Y:S02]  /*24f0*/  IMAD R52, R3, R47, R52 ;  /* 0x0000002f03347224 */ /* 0x000fe400078e0234 */
[----:B------:R-:W-:-:S04]  /*2500*/  IMAD.HI.U32 R47, R9, R58, RZ ;  /* 0x0000003a092f7227 */ /* 0x000fc800078e00ff */
[----:B------:R-:W-:Y:S01]  /*2510*/  @!P5 IMAD.IADD R48, R48, 0x1, -R3 ;  /* 0x000000013030d824 */ /* 0x000fe200078e0a03 */
[C---:B------:R-:W-:Y:S01]  /*2520*/  ISETP.GT.U32.AND P5, PT, R3.reuse, R46, PT ;  /* 0x0000002e0300720c */ /* 0x040fe20003fa4070 */
[C---:B------:R-:W-:Y:S02]  /*2530*/  IMAD R54, R3.reuse, R49, R54 ;  /* 0x0000003103367224 */ /* 0x040fe400078e0236 */
[----:B------:R-:W-:Y:S02]  /*2540*/  IMAD.MOV R49, RZ, RZ, -R47 ;  /* 0x000000ffff317224 */ /* 0x000fe400078e0a2f */
[----:B------:R-:W-:Y:S01]  /*2550*/  @!P3 IMAD.MOV R45, RZ, RZ, -R45 ;  /* 0x000000ffff2db224 */ /* 0x000fe200078e0a2d */
[C---:B------:R-:W-:Y:S01]  /*2560*/  ISETP.GT.U32.AND P3, PT, R3.reuse, R48, PT ;  /* 0x000000300300720c */ /* 0x040fe20003f64070 */
[----:B------:R-:W-:Y:S02]  /*2570*/  IMAD R58, R3, R49, R58 ;  /* 0x00000031033a7224 */ /* 0x000fe400078e023a */
[----:B------:R-:W-:-:S02]  /*2580*/  @!P4 IMAD.IADD R50, R50, 0x1, -R3 ;  /* 0x000000013232c824 */ /* 0x000fc400078e0a03 */
[----:B------:R-:W-:Y:S01]  /*2590*/  IMAD.HI.U32 R51, R9, R56, RZ ;  /* 0x0000003809337227 */ /* 0x000fe200078e00ff */
[----:B------:R-:W-:-:S03]  /*25a0*/  ISETP.GT.U32.AND P4, PT, R3, R58, PT ;  /* 0x0000003a0300720c */ /* 0x000fc60003f84070 */
[----:B------:R-:W-:Y:S01]  /*25b0*/  @!P5 IMAD.IADD R46, R46, 0x1, -R3 ;  /* 0x000000012e2ed824 */ /* 0x000fe200078e0a03 */
[C---:B------:R-:W-:Y:S01]  /*25c0*/  ISETP.GT.U32.AND P5, PT, R3.reuse, R52, PT ;  /* 0x000000340300720c */ /* 0x040fe20003fa4070 */
[----:B------:R-:W-:Y:S02]  /*25d0*/  IMAD.MOV R51, RZ, RZ, -R51 ;  /* 0x000000ffff337224 */ /* 0x000fe400078e0a33 */
[----:B------:R-:W-:Y:S01]  /*25e0*/  @!P6 IMAD.MOV R46, RZ, RZ, -R46 ;  /* 0x000000ffff2ee224 */ /* 0x000fe200078e0a2e */
[C---:B------:R-:W-:Y:S01]  /*25f0*/  ISETP.GT.U32.AND P6, PT, R3.reuse, R54, PT ;  /* 0x000000360300720c */ /* 0x040fe20003fc4070 */
[----:B------:R-:W-:Y:S01]  /*2600*/  IMAD R56, R3, R51, R56 ;  /* 0x0000003303387224 */ /* 0x000fe200078e0238 */
[----:B------:R-:W-:Y:S01]  /*2610*/  LOP3.LUT R51, R10, 0xb4, RZ, 0xfc, !PT ;  /* 0x000000b40a337812 */ /* 0x000fe200078efcff */
[----:B------:R-:W-:-:S03]  /*2620*/  IMAD.HI.U32 R47, R9, R60, RZ ;  /* 0x0000003c092f7227 */ /* 0x000fc600078e00ff */
[----:B------:R-:W-:Y:S01]  /*2630*/  IABS R62, R51 ;  /* 0x00000033003e7213 */ /* 0x000fe20000000000 */
[--C-:B------:R-:W-:Y:S01]  /*2640*/  @!P3 IMAD.IADD R48, R48, 0x1, -R3.reuse ;  /* 0x000000013030b824 */ /* 0x100fe200078e0a03 */
[----:B------:R-:W-:Y:S01]  /*2650*/  ISETP.GT.U32.AND P3, PT, R3, R56, PT ;  /* 0x000000380300720c */ /* 0x000fe20003f64070 */
[----:B------:R-:W-:Y:S02]  /*2660*/  @!P4 IMAD.IADD R58, R58, 0x1, -R3 ;  /* 0x000000013a3ac824 */ /* 0x000fe400078e0a03 */
[----:B------:R-:W-:Y:S02]  /*2670*/  IMAD.MOV R47, RZ, RZ, -R47 ;  /* 0x000000ffff2f7224 */ /* 0x000fe400078e0a2f */
[----:B------:R-:W-:Y:S01]  /*2680*/  @!P5 IMAD.IADD R52, R52, 0x1, -R3 ;  /* 0x000000013434d824 */ /* 0x000fe200078e0a03 */
[----:B------:R-:W-:Y:S01]  /*2690*/  ISETP.GE.AND P5, PT, R53, RZ, PT ;  /* 0x000000ff3500720c */ /* 0x000fe20003fa6270 */
[----:B------:R-:W-:Y:S01]  /*26a0*/  @!P0 IMAD.MOV R48, RZ, RZ, -R48 ;  /* 0x000000ffff308224 */ /* 0x000fe200078e0a30 */
[C---:B------:R-:W-:Y:S01]  /*26b0*/  ISETP.GT.U32.AND P0, PT, R3.reuse, R58, PT ;  /* 0x0000003a0300720c */ /* 0x040fe20003f04070 */
[----:B------:R-:W-:Y:S01]  /*26c0*/  IMAD R60, R3, R47, R60 ;  /* 0x0000002f033c7224 */ /* 0x000fe200078e023c */
[----:B------:R-:W-:Y:S01]  /*26d0*/  LOP3.LUT R53, R10, 0xc8, RZ, 0xfc, !PT ;  /* 0x000000c80a357812 */ /* 0x000fe200078efcff */
[----:B------:R-:W-:-:S03]  /*26e0*/  IMAD.HI.U32 R47, R9, R62, RZ ;  /* 0x0000003e092f7227 */ /* 0x000fc600078e00ff */
[----:B------:R-:W-:Y:S01]  /*26f0*/  IABS R72, R53 ;  /* 0x0000003500487213 */ /* 0x000fe20000000000 */
[----:B------:R-:W-:Y:S01]  /*2700*/  @!P6 IMAD.IADD R54, R54, 0x1, -R3 ;  /* 0x000000013636e824 */ /* 0x000fe200078e0a03 */
[C---:B------:R-:W-:Y:S01]  /*2710*/  ISETP.GT.U32.AND P6, PT, R3.reuse, R52, PT ;  /* 0x000000340300720c */ /* 0x040fe20003fc4070 */
[----:B------:R-:W-:Y:S02]  /*2720*/  IMAD.MOV R49, RZ, RZ, -R47 ;  /* 0x000000ffff317224 */ /* 0x000fe400078e0a2f */
[--C-:B------:R-:W-:Y:S01]  /*2730*/  @!P3 IMAD.IADD R56, R56, 0x1, -R3.reuse ;  /* 0x000000013838b824 */ /* 0x100fe200078e0a03 */
[C---:B------:R-:W-:Y:S01]  /*2740*/  ISETP.GT.U32.AND P3, PT, R3.reuse, R54, PT ;  /* 0x000000360300720c */ /* 0x040fe20003f64070 */
[C---:B------:R-:W-:Y:S01]  /*2750*/  IMAD R62, R3.reuse, R49, R62 ;  /* 0x00000031033e7224 */ /* 0x040fe200078e023e */
[----:B------:R-:W-:Y:S01]  /*2760*/  LOP3.LUT R49, R10, 0xc0, RZ, 0xfc, !PT ;  /* 0x000000c00a317812 */ /* 0x000fe200078efcff */
[----:B------:R-:W-:Y:S01]  /*2770*/  @!P0 IMAD.IADD R58, R58, 0x1, -R3 ;  /* 0x000000013a3a8824 */ /* 0x000fe200078e0a03 */
[C---:B------:R-:W-:Y:S01]  /*2780*/  ISETP.GT.U32.AND P4, PT, R3.reuse, R56, PT ;  /* 0x000000380300720c */ /* 0x040fe20003f84070 */
[----:B------:R-:W-:Y:S01]  /*2790*/  @!P1 IMAD.MOV R50, RZ, RZ, -R50 ;  /* 0x000000ffff329224 */ /* 0x000fe200078e0a32 */
[----:B------:R-:W-:Y:S01]  /*27a0*/  ISETP.GT.U32.AND P0, PT, R3, R62, PT ;  /* 0x0000003e0300720c */ /* 0x000fe20003f04070 */
[----:B------:R-:W-:Y:S01]  /*27b0*/  IMAD.HI.U32 R47, R9, R64, RZ ;  /* 0x00000040092f7227 */ /* 0x000fe200078e00ff */
[----:B------:R-:W-:-:S02]  /*27c0*/  ISETP.GT.U32.AND P1, PT, R3, R60, PT ;  /* 0x0000003c0300720c */ /* 0x000fc40003f24070 */
[----:B------:R-:W-:Y:S01]  /*27d0*/  IABS R68, R49 ;  /* 0x0000003100447213 */ /* 0x000fe20000000000 */
[----:B------:R-:W-:Y:S01]  /*27e0*/  @!P6 IMAD.IADD R52, R52, 0x1, -R3 ;  /* 0x000000013434e824 */ /* 0x000fe200078e0a03 */
[----:B------:R-:W-:Y:S01]  /*27f0*/  ISETP.GE.AND P6, PT, R55, RZ, PT ;  /* 0x000000ff3700720c */ /* 0x000fe20003fc6270 */
[----:B------:R-:W-:Y:S01]  /*2800*/  IMAD.MOV R47, RZ, RZ, -R47 ;  /* 0x000000ffff2f7224 */ /* 0x000fe200078e0a2f */
[----:B------:R-:W-:Y:S01]  /*2810*/  LOP3.LUT R55, R10, 0xcc, RZ, 0xfc, !PT ;  /* 0x000000cc0a377812 */ /* 0x000fe200078efcff */
[--C-:B------:R-:W-:Y:S01]  /*2820*/  @!P3 IMAD.IADD R54, R54, 0x1, -R3.reuse ;  /* 0x000000013636b824 */ /* 0x100fe200078e0a03 */
[----:B------:R-:W-:Y:S01]  /*2830*/  ISETP.GE.AND P3, PT, R57, RZ, PT ;  /* 0x000000ff3900720c */ /* 0x000fe20003f66270 */
[--C-:B------:R-:W-:Y:S01]  /*2840*/  @!P4 IMAD.IADD R56, R56, 0x1, -R3.reuse ;  /* 0x000000013838c824 */ /* 0x100fe200078e0a03 */
[----:B------:R-:W-:Y:S01]  /*2850*/  ISETP.GE.AND P4, PT, R59, RZ, PT ;  /* 0x000000ff3b00720c */ /* 0x000fe20003f86270 */
[--C-:B------:R-:W-:Y:S01]  /*2860*/  @!P0 IMAD.IADD R62, R62, 0x1, -R3.reuse ;  /* 0x000000013e3e8824 */ /* 0x100fe200078e0a03 */
[----:B------:R-:W-:Y:S01]  /*2870*/  IABS R74, R55 ;  /* 0x00000037004a7213 */ /* 0x000fe20000000000 */
[----:B------:R-:W-:Y:S01]  /*2880*/  @!P1 IMAD.IADD R60, R60, 0x1, -R3 ;  /* 0x000000013c3c9824 */ /* 0x000fe200078e0a03 */
[----:B------:R-:W-:Y:S01]  /*2890*/  ISETP.GE.AND P1, PT, R51, RZ, PT ;  /* 0x000000ff3300720c */ /* 0x000fe20003f26270 */
[C---:B------:R-:W-:Y:S01]  /*28a0*/  IMAD R64, R3.reuse, R47, R64 ;  /* 0x0000002f03407224 */ /* 0x040fe200078e0240 */
[C---:B------:R-:W-:Y:S01]  /*28b0*/  LOP3.LUT R47, R10.reuse, 0xbc, RZ, 0xfc, !PT ;  /* 0x000000bc0a2f7812 */ /* 0x040fe200078efcff */
[----:B------:R-:W-:Y:S01]  /*28c0*/  @!P6 IMAD.MOV R56, RZ, RZ, -R56 ;  /* 0x000000ffff38e224 */ /* 0x000fe200078e0a38 */
[----:B------:R-:W-:Y:S01]  /*28d0*/  ISETP.GT.U32.AND P6, PT, R3, R62, PT ;  /* 0x0000003e0300720c */ /* 0x000fe20003fc4070 */
[----:B------:R-:W-:Y:S01]  /*28e0*/  @!P2 IMAD.MOV R52, RZ, RZ, -R52 ;  /* 0x000000ffff34a224 */ /* 0x000fe200078e0a34 */
[----:B------:R-:W-:Y:S01]  /*28f0*/  IABS R66, R47 ;  /* 0x0000002f00427213 */ /* 0x000fe20000000000 */
[----:B------:R-:W-:Y:S01]  /*2900*/  @!P3 IMAD.MOV R58, RZ, RZ, -R58 ;  /* 0x000000ffff3ab224 */ /* 0x000fe200078e0a3a */
[----:B------:R-:W-:Y:S01]  /*2910*/  LOP3.LUT R51, R10, 0xc4, RZ, 0xfc, !PT ;  /* 0x000000c40a337812 */ /* 0x000fe200078efcff */
[----:B------:R-:W-:Y:S01]  /*2920*/  @!P5 IMAD.MOV R54, RZ, RZ, -R54 ;  /* 0x000000ffff36d224 */ /* 0x000fe200078e0a36 */
[----:B------:R-:W-:Y:S01]  /*2930*/  ISETP.GE.AND P0, PT, R47, RZ, PT ;  /* 0x000000ff2f00720c */ /* 0x000fe20003f06270 */
[----:B------:R-:W-:Y:S01]  /*2940*/  IMAD.HI.U32 R47, R9, R66, RZ ;  /* 0x00000042092f7227 */ /* 0x000fe200078e00ff */
[----:B------:R-:W-:-:S02]  /*2950*/  ISETP.GE.AND P3, PT, R51, RZ, PT ;  /* 0x000000ff3300720c */ /* 0x000fc40003f66270 */
[----:B------:R-:W-:Y:S01]  /*2960*/  IABS R70, R51 ;  /* 0x0000003300467213 */ /* 0x000fe20000000000 */
[----:B------:R-:W-:Y:S01]  /*2970*/  IMAD.MOV R51, RZ, RZ, -R47 ;  /* 0x000000ffff337224 */ /* 0x000fe200078e0a2f */
[----:B------:R-:W-:Y:S01]  /*2980*/  ISETP.GT.U32.AND P2, PT, R3, R60, PT ;  /* 0x0000003c0300720c */ /* 0x000fe20003f44070 */
[----:B------:R-:W-:Y:S01]  /*2990*/  @!P6 IMAD.IADD R62, R62, 0x1, -R3 ;  /* 0x000000013e3ee824 */ /* 0x000fe200078e0a03 */
[----:B------:R-:W-:Y:S01]  /*29a0*/  ISETP.GE.AND P5, PT, R61, RZ, PT ;  /* 0x000000ff3d00720c */ /* 0x000fe20003fa6270 */
[----:B------:R-:W-:Y:S01]  /*29b0*/  IMAD R66, R3, R51, R66 ;  /* 0x0000003303427224 */ /* 0x000fe200078e0242 */
[----:B------:R-:W-:Y:S01]  /*29c0*/  ISETP.GE.AND P6, PT, R55, RZ, PT ;  /* 0x000000ff3700720c */ /* 0x000fe20003fc6270 */
[----:B------:R-:W-:Y:S01]  /*29d0*/  @!P1 IMAD.MOV R62, RZ, RZ, -R62 ;  /* 0x000000ffff3e9224 */ /* 0x000fe200078e0a3e */
[----:B------:R-:W-:Y:S01]  /*29e0*/  ISETP.GT.U32.AND P1, PT, R3, R64, PT ;  /* 0x000000400300720c */ /* 0x000fe20003f24070 */
[----:B------:R-:W-:Y:S01]  /*29f0*/  IMAD.HI.U32 R47, R9, R70, RZ ;  /* 0x00000046092f7227 */ /* 0x000fe200078e00ff */
[----:B------:R-:W-:-:S02]  /*2a00*/  LOP3.LUT R55, R10, 0xd0, RZ, 0xfc, !PT ;  /* 0x000000d00a377812 */ /* 0x000fc400078efcff */
[----:B------:R-:W-:Y:S01]  /*2a10*/  LOP3.LUT R57, R10, 0xd4, RZ, 0xfc, !PT ;  /* 0x000000d40a397812 */ /* 0x000fe200078efcff */
[----:B------:R-:W-:Y:S01]  /*2a20*/  IMAD.MOV R47, RZ, RZ, -R47 ;  /* 0x000000ffff2f7224 */ /* 0x000fe200078e0a2f */
[----:B------:R-:W-:Y:S01]  /*2a30*/  IABS R76, R55 ;  /* 0x00000037004c7213 */ /* 0x000fe20000000000 */
[--C-:B------:R-:W-:Y:S01]  /*2a40*/  @!P2 IMAD.IADD R60, R60, 0x1, -R3.reuse ;  /* 0x000000013c3ca824 */ /* 0x100fe200078e0a03 */
[----:B------:R-:W-:Y:S01]  /*2a50*/  ISETP.GE.AND P2, PT, R49, RZ, PT ;  /* 0x000000ff3100720c */ /* 0x000fe20003f46270 */
[----:B------:R-:W-:Y:S01]  /*2a60*/  IMAD.HI.U32 R49, R9, R68, RZ ;  /* 0x0000004409317227 */ /* 0x000fe200078e00ff */
[----:B------:R-:W-:Y:S02]  /*2a70*/  IABS R78, R57 ;  /* 0x00000039004e7213 */ /* 0x000fe40000000000 */
[----:B------:R-:W-:Y:S01]  /*2a80*/  LOP3.LUT R59, R10, 0xd8, RZ, 0xfc, !PT ;  /* 0x000000d80a3b7812 */ /* 0x000fe200078efcff */
[----:B------:R-:W-:Y:S01]  /*2a90*/  @!P1 IMAD.IADD R64, R64, 0x1, -R3 ;  /* 0x0000000140409824 */ /* 0x000fe200078e0a03 */
[----:B------:R-:W-:Y:S01]  /*2aa0*/  LOP3.LUT R61, R10, 0xdc, RZ, 0xfc, !PT ;  /* 0x000000dc0a3d7812 */ /* 0x000fe200078efcff */
[----:B------:R-:W-:Y:S01]  /*2ab0*/  @!P4 IMAD.MOV R60, RZ, RZ, -R60 ;  /* 0x000000ffff3cc224 */ /* 0x000fe200078e0a3c */
[----:B------:R-:W-:Y:S01]  /*2ac0*/  ISETP.GE.AND P4, PT, R53, RZ, PT ;  /* 0x000000ff3500720c */ /* 0x000fe20003f86270 */
[----:B------:R-:W-:Y:S01]  /*2ad0*/  IMAD.MOV R53, RZ, RZ, -R49 ;  /* 0x000000ffff357224 */ /* 0x000fe200078e0a31 */
[----:B------:R-:W-:Y:S01]  /*2ae0*/  ISETP.GT.U32.AND P1, PT, R3, R64, PT ;  /* 0x000000400300720c */ /* 0x000fe20003f24070 */
[----:B------:R-:W-:Y:S01]  /*2af0*/  IMAD.HI.U32 R49, R9, R72, RZ ;  /* 0x0000004809317227 */ /* 0x000fe200078e00ff */
[----:B------:R-:W-:-:S02]  /*2b00*/  IABS R80, R59 ;  /* 0x0000003b00507213 */ /* 0x000fc40000000000 */
[----:B------:R-:W-:Y:S01]  /*2b10*/  IABS R82, R61 ;  /* 0x0000003d00527213 */ /* 0x000fe20000000000 */
[C---:B------:R-:W-:Y:S02]  /*2b20*/  IMAD R68, R3.reuse, R53, R68 ;  /* 0x0000003503447224 */ /* 0x040fe400078e0244 */
[----:B------:R-:W-:Y:S02]  /*2b30*/  IMAD R70, R3, R47, R70 ;  /* 0x0000002f03467224 */ /* 0x000fe400078e0246 */
[----:B------:R-:W-:Y:S02]  /*2b40*/  IMAD.MOV R49, RZ, RZ, -R49 ;  /* 0x000000ffff317224 */ /* 0x000fe400078e0a31 */
[----:B------:R-:W-:-:S04]  /*2b50*/  IMAD.HI.U32 R51, R9, R74, RZ ;  /* 0x0000004a09337227 */ /* 0x000fc800078e00ff */
[----:B------:R-:W-:Y:S01]  /*2b60*/  @!P1 IMAD.IADD R64, R64, 0x1, -R3 ;  /* 0x0000000140409824 */ /* 0x000fe200078e0a03 */
[C---:B------:R-:W-:Y:S01]  /*2b70*/  ISETP.GT.U32.AND P1, PT, R3.reuse, R66, PT ;  /* 0x000000420300720c */ /* 0x040fe20003f24070 */
[C---:B------:R-:W-:Y:S02]  /*2b80*/  IMAD R72, R3.reuse, R49, R72 ;  /* 0x0000003103487224 */ /* 0x040fe400078e0248 */
[----:B------:R-:W-:Y:S01]  /*2b90*/  @!P5 IMAD.MOV R64, RZ, RZ, -R64 ;  /* 0x000000ffff40d224 */ /* 0x000fe200078e0a40 */
[----:B------:R-:W-:Y:S01]  /*2ba0*/  ISETP.GT.U32.AND P5, PT, R3, R68, PT ;  /* 0x000000440300720c */ /* 0x000fe20003fa4070 */
[----:B------:R-:W-:-:S04]  /*2bb0*/  IMAD.HI.U32 R47, R9, R76, RZ ;  /* 0x0000004c092f7227 */ /* 0x000fc800078e00ff */
[----:B------:R-:W-:Y:S02]  /*2bc0*/  IMAD.MOV R51, RZ, RZ, -R51 ;  /* 0x000000ffff337224 */ /* 0x000fe400078e0a33 */
[----:B------:R-:W-:Y:S02]  /*2bd0*/  IMAD.MOV R47, RZ, RZ, -R47 ;  /* 0x000000ffff2f7224 */ /* 0x000fe400078e0a2f */
[--C-:B------:R-:W-:Y:S02]  /*2be0*/  @!P1 IMAD.IADD R66, R66, 0x1, -R3.reuse ;  /* 0x0000000142429824 */ /* 0x100fe400078e0a03 */
[C---:B------:R-:W-:Y:S02]  /*2bf0*/  IMAD R74, R3.reuse, R51, R74 ;  /* 0x00000033034a7224 */ /* 0x040fe400078e024a */
[----:B------:R-:W-:Y:S01]  /*2c00*/  @!P5 IMAD.IADD R68, R68, 0x1, -R3 ;  /* 0x000000014444d824 */ /* 0x000fe200078e0a03 */
[C---:B------:R-:W-:Y:S01]  /*2c10*/  ISETP.GT.U32.AND P1, PT, R3.reuse, R66, PT ;  /* 0x000000420300720c */ /* 0x040fe20003f24070 */
[----:B------:R-:W-:-:S02]  /*2c20*/  IMAD R76, R3, R47, R76 ;  /* 0x0000002f034c7224 */ /* 0x000fc400078e024c */
[----:B------:R-:W-:Y:S01]  /*2c30*/  IMAD.HI.U32 R47, R9, R78, RZ ;  /* 0x0000004e092f7227 */ /* 0x000fe200078e00ff */
[----:B------:R-:W-:-:S03]  /*2c40*/  ISETP.GT.U32.AND P5, PT, R3, R68, PT ;  /* 0x000000440300720c */ /* 0x000fc60003fa4070 */
[----:B------:R-:W-:Y:S02]  /*2c50*/  IMAD.MOV R47, RZ, RZ, -R47 ;  /* 0x000000ffff2f7224 */ /* 0x000fe400078e0a2f */
[----:B------:R-:W-:-:S04]  /*2c60*/  IMAD.HI.U32 R49, R9, R80, RZ ;  /* 0x0000005009317227 */ /* 0x000fc800078e00ff */
[--C-:B------:R-:W-:Y:S01]  /*2c70*/  @!P1 IMAD.IADD R66, R66, 0x1, -R3.reuse ;  /* 0x0000000142429824 */ /* 0x100fe200078e0a03 */
[C---:B------:R-:W-:Y:S01]  /*2c80*/  ISETP.GT.U32.AND P1, PT, R3.reuse, R70, PT ;  /* 0x000000460300720c */ /* 0x040fe20003f24070 */
[C---:B------:R-:W-:Y:S02]  /*2c90*/  IMAD R78, R3.reuse, R47, R78 ;  /* 0x0000002f034e7224 */ /* 0x040fe400078e024e */
[----:B------:R-:W-:Y:S01]  /*2ca0*/  @!P0 IMAD.MOV R66, RZ, RZ, -R66 ;  /* 0x000000ffff428224 */ /* 0x000fe200078e0a42 */
[C---:B------:R-:W-:Y:S01]  /*2cb0*/  ISETP.GT.U32.AND P0, PT, R3.reuse, R72, PT ;  /* 0x000000480300720c */ /* 0x040fe20003f04070 */
[----:B------:R-:W-:Y:S01]  /*2cc0*/  @!P5 IMAD.IADD R68, R68, 0x1, -R3 ;  /* 0x000000014444d824 */ /* 0x000fe200078e0a03 */
[----:B------:R-:W-:Y:S01]  /*2cd0*/  ISETP.GT.U32.AND P5, PT, R3, R74, PT ;  /* 0x0000004a0300720c */ /* 0x000fe20003fa4070 */
[----:B------:R-:W-:-:S04]  /*2ce0*/  IMAD.HI.U32 R51, R9, R82, RZ ;  /* 0x0000005209337227 */ /* 0x000fc800078e00ff */
[----:B------:R-:W-:Y:S02]  /*2cf0*/  IMAD.MOV R49, RZ, RZ, -R49 ;  /* 0x000000ffff317224 */ /* 0x000fe400078e0a31 */
[----:B------:R-:W-:Y:S02]  /*2d00*/  @!P1 IMAD.IADD R70, R70, 0x1, -R3 ;  /* 0x0000000146469824 */ /* 0x000fe400078e0a03 */
[----:B------:R-:W-:Y:S02]  /*2d10*/  IMAD.MOV R51, RZ, RZ, -R51 ;  /* 0x000000ffff337224 */ /* 0x000fe400078e0a33 */
[----:B------:R-:W-:Y:S01]  /*2d20*/  @!P0 IMAD.IADD R72, R72, 0x1, -R3 ;  /* 0x0000000148488824 */ /* 0x000fe200078e0a03 */
[----:B------:R-:W-:Y:S01]  /*2d30*/  ISETP.GT.U32.AND P1, PT, R3, R70, PT ;  /* 0x000000460300720c */ /* 0x000fe20003f24070 */
[----:B------:R-:W-:-:S03]  /*2d40*/  IMAD.HI.U32 R53, R9, R84, RZ ;  /* 0x0000005409357227 */ /* 0x000fc600078e00ff */
[----:B------:R-:W-:Y:S01]  /*2d50*/  ISETP.GT.U32.AND P0, PT, R3, R72, PT ;  /* 0x000000480300720c */ /* 0x000fe20003f04070 */
[----:B------:R-:W-:-:S04]  /*2d60*/  IMAD.HI.U32 R47, R9, R86, RZ ;  /* 0x00000056092f7227 */ /* 0x000fc800078e00ff */
[C---:B------:R-:W-:Y:S02]  /*2d70*/  IMAD R80, R3.reuse, R49, R80 ;  /* 0x0000003103507224 */ /* 0x040fe400078e0250 */
[--C-:B------:R-:W-:Y:S02]  /*2d80*/  @!P5 IMAD.IADD R74, R74, 0x1, -R3.reuse ;  /* 0x000000014a4ad824 */ /* 0x100fe400078e0a03 */
[----:B------:R-:W-:Y:S01]  /*2d90*/  @!P1 IMAD.IADD R70, R70, 0x1, -R3 ;  /* 0x0000000146469824 */ /* 0x000fe200078e0a03 */
[C---:B------:R-:W-:Y:S01]  /*2da0*/  ISETP.GT.U32.AND P1, PT, R3.reuse, R78, PT ;  /* 0x0000004e0300720c */ /* 0x040fe20003f24070 */
[----:B------:R-:W-:Y:S01]  /*2db0*/  @!P2 IMAD.MOV R68, RZ, RZ, -R68 ;  /* 0x000000ffff44a224 */ /* 0x000fe200078e0a44 */
[C---:B------:R-:W-:Y:S01]  /*2dc0*/  ISETP.GT.U32.AND P2, PT, R3.reuse, R76, PT ;  /* 0x0000004c0300720c */ /* 0x040fe20003f44070 */
[C---:B------:R-:W-:Y:S01]  /*2dd0*/  IMAD R82, R3.reuse, R51, R82 ;  /* 0x0000003303527224 */ /* 0x040fe200078e0252 */
[----:B------:R-:W-:Y:S01]  /*2de0*/  ISETP.GT.U32.AND P5, PT, R3, R74, PT ;  /* 0x0000004a0300720c */ /* 0x000fe20003fa4070 */
[----:B------:R-:W-:-:S02]  /*2df0*/  IMAD.MOV R53, RZ, RZ, -R53 ;  /* 0x000000ffff357224 */ /* 0x000fc400078e0a35 */
[----:B------:R-:W-:Y:S02]  /*2e00*/  IMAD.MOV R51, RZ, RZ, -R47 ;  /* 0x000000ffff337224 */ /* 0x000fe400078e0a2f */
[--C-:B------:R-:W-:Y:S01]  /*2e10*/  @!P0 IMAD.IADD R72, R72, 0x1, -R3.reuse ;  /* 0x0000000148488824 */ /* 0x100fe200078e0a03 */
[C---:B------:R-:W-:Y:S01]  /*2e20*/  ISETP.GT.U32.AND P0, PT, R3.reuse, R80, PT ;  /* 0x000000500300720c */ /* 0x040fe20003f04070 */
[C---:B------:R-:W-:Y:S01]  /*2e30*/  IMAD R84, R3.reuse, R53, R84 ;  /* 0x0000003503547224 */ /* 0x040fe200078e0254 */
[C---:B------:R-:W-:Y:S01]  /*2e40*/  LOP3.LUT R53, R10.reuse, 0xe8, RZ, 0xfc, !PT ;  /* 0x000000e80a357812 */ /* 0x040fe200078efcff */
[C---:B------:R-:W-:Y:S01]  /*2e50*/  IMAD R86, R3.reuse, R51, R86 ;  /* 0x0000003303567224 */ /* 0x040fe200078e0256 */
[----:B------:R-:W-:Y:S01]  /*2e60*/  LOP3.LUT R51, R10, 0xf0, RZ, 0xfc, !PT ;  /* 0x000000f00a337812 */ /* 0x000fe200078efcff */
[--C-:B------:R-:W-:Y:S01]  /*2e70*/  @!P1 IMAD.IADD R78, R78, 0x1, -R3.reuse ;  /* 0x000000014e4e9824 */ /* 0x100fe200078e0a03 */
[----:B------:R-:W-:Y:S01]  /*2e80*/  IABS R88, R53 ;  /* 0x0000003500587213 */ /* 0x000fe20000000000 */
[--C-:B------:R-:W-:Y:S01]  /*2e90*/  @!P2 IMAD.IADD R76, R76, 0x1, -R3.reuse ;  /* 0x000000014c4ca824 */ /* 0x100fe200078e0a03 */
[C---:B------:R-:W-:Y:S01]  /*2ea0*/  ISETP.GT.U32.AND P1, PT, R3.reuse, R86, PT ;  /* 0x000000560300720c */ /* 0x040fe20003f24070 */
[----:B------:R-:W-:Y:S01]  /*2eb0*/  @!P5 IMAD.IADD R74, R74, 0x1, -R3 ;  /* 0x000000014a4ad824 */ /* 0x000fe200078e0a03 */
[----:B------:R-:W-:Y:S01]  /*2ec0*/  ISETP.GT.U32.AND P5, PT, R3, R82, PT ;  /* 0x000000520300720c */ /* 0x000fe20003fa4070 */
[----:B------:R-:W-:Y:S01]  /*2ed0*/  IMAD.HI.U32 R49, R9, R88, RZ ;  /* 0x0000005809317227 */ /* 0x000fe200078e00ff */
[----:B------:R-:W-:-:S02]  /*2ee0*/  ISETP.GT.U32.AND P2, PT, R3, R84, PT ;  /* 0x000000540300720c */ /* 0x000fc40003f44070 */
[----:B------:R-:W-:Y:S01]  /*2ef0*/  IABS R92, R51 ;  /* 0x00000033005c7213 */ /* 0x000fe20000000000 */
[----:B------:R-:W-:Y:S01]  /*2f00*/  @!P0 IMAD.IADD R80, R80, 0x1, -R3 ;  /* 0x0000000150508824 */ /* 0x000fe200078e0a03 */
[----:B------:R-:W-:Y:S01]  /*2f10*/  ISETP.GT.U32.AND P0, PT, R3, R76, PT ;  /* 0x0000004c0300720c */ /* 0x000fe20003f04070 */
[----:B------:R-:W-:Y:S02]  /*2f20*/  IMAD.MOV R49, RZ, RZ, -R49 ;  /* 0x000000ffff317224 */ /* 0x000fe400078e0a31 */
[----:B------:R-:W-:-:S04]  /*2f30*/  IMAD.HI.U32 R47, R9, R90, RZ ;  /* 0x0000005a092f7227 */ /* 0x000fc800078e00ff */
[C---:B------:R-:W-:Y:S01]  /*2f40*/  IMAD R88, R3.reuse, R49, R88 ;  /* 0x0000003103587224 */ /* 0x040fe200078e0258 */
[----:B------:R-:W-:Y:S01]  /*2f50*/  LOP3.LUT R49, R10, 0xf8, RZ, 0xfc, !PT ;  /* 0x000000f80a317812 */ /* 0x000fe200078efcff */
[----:B------:R-:W-:Y:S02]  /*2f60*/  @!P1 IMAD.IADD R86, R86, 0x1, -R3 ;  /* 0x0000000156569824 */ /* 0x000fe400078e0a03 */
[----:B------:R-:W-:Y:S01]  /*2f70*/  IMAD.MOV R47, RZ, RZ, -R47 ;  /* 0x000000ffff2f7224 */ /* 0x000fe200078e0a2f */
[----:B------:R-:W-:Y:S01]  /*2f80*/  IABS R96, R49 ;  /* 0x0000003100607213 */ /* 0x000fe20000000000 */
[----:B------:R-:W-:Y:S01]  /*2f90*/  @!P5 IMAD.IADD R82, R82, 0x1, -R3 ;  /* 0x000000015252d824 */ /* 0x000fe200078e0a03 */
[C---:B------:R-:W-:Y:S01]  /*2fa0*/  ISETP.GT.U32.AND P1, PT, R3.reuse, R86, PT ;  /* 0x000000560300720c */ /* 0x040fe20003f24070 */
[C---:B------:R-:W-:Y:S01]  /*2fb0*/  IMAD R90, R3.reuse, R47, R90 ;  /* 0x0000002f035a7224 */ /* 0x040fe200078e025a */
[----:B------:R-:W-:Y:S01]  /*2fc0*/  ISETP.GT.U32.AND P5, PT, R3, R80, PT ;  /* 0x000000500300720c */ /* 0x000fe20003fa4070 */
[----:B------:R-:W-:-:S04]  /*2fd0*/  IMAD.HI.U32 R47, R9, R94, RZ ;  /* 0x0000005e092f7227 */ /* 0x000fc800078e00ff */
[----:B------:R-:W-:Y:S01]  /*2fe0*/  @!P0 IMAD.IADD R76, R76, 0x1, -R3 ;  /* 0x000000014c4c8824 */ /* 0x000fe200078e0a03 */
[----:B------:R-:W-:Y:S01]  /*2ff0*/  ISETP.GT.U32.AND P0, PT, R3, R88, PT ;  /* 0x000000580300720c */ /* 0x000fe20003f04070 */
[----:B------:R-:W-:-:S04]  /*3000*/  IMAD.HI.U32 R10, R9, R92, RZ ;  /* 0x0000005c090a7227 */ /* 0x000fc800078e00ff */
[----:B------:R-:W-:-:S04]  /*3010*/  IMAD.HI.U32 R9, R9, R96, RZ ;  /* 0x0000006009097227 */ /* 0x000fc800078e00ff */
[----:B------:R-:W-:Y:S02]  /*3020*/  IMAD.MOV R47, RZ, RZ, -R47 ;  /* 0x000000ffff2f7224 */ /* 0x000fe400078e0a2f */
[----:B------:R-:W-:Y:S01]  /*3030*/  @!P2 IMAD.IADD R84, R84, 0x1, -R3 ;  /* 0x000000015454a824 */ /* 0x000fe200078e0a03 */
[C---:B------:R-:W-:Y:S01]  /*3040*/  ISETP.GT.U32.AND P2, PT, R3.reuse, R82, PT ;  /* 0x000000520300720c */ /* 0x040fe20003f44070 */
[----:B------:R-:W-:Y:S02]  /*3050*/  IMAD.MOV R9, RZ, RZ, -R9 ;  /* 0x000000ffff097224 */ /* 0x000fe400078e0a09 */
[C---:B------:R-:W-:Y:S02]  /*3060*/  IMAD R94, R3.reuse, R47, R94 ;  /* 0x0000002f035e7224 */ /* 0x040fe400078e025e */
[----:B------:R-:W-:Y:S02]  /*3070*/  IMAD.MOV R10, RZ, RZ, -R10 ;  /* 0x000000ffff0a7224 */ /* 0x000fe400078e0a0a */
[C---:B------:R-:W-:Y:S01]  /*3080*/  IMAD R96, R3.reuse, R9, R96 ;  /* 0x0000000903607224 */ /* 0x040fe200078e0260 */
[----:B------:R-:W-:Y:S01]  /*3090*/  SHF.R.U32.HI R9, RZ, 0x6, R106 ;  /* 0x00000006ff097819 */ /* 0x000fe2000001166a */
[--C-:B------:R-:W-:Y:S01]  /*30a0*/  @!P1 IMAD.IADD R86, R86, 0x1, -R3.reuse ;  /* 0x0000000156569824 */ /* 0x100fe200078e0a03 */
[C---:B------:R-:W-:Y:S01]  /*30b0*/  ISETP.GT.U32.AND P1, PT, R3.reuse, R94, PT ;  /* 0x0000005e0300720c */ /* 0x040fe20003f24070 */
[----:B------:R-:W-:Y:S01]  /*30c0*/  IMAD R10, R3, R10, R92 ;  /* 0x0000000a030a7224 */ /* 0x000fe200078e025c */
[----:B------:R-:W-:Y:S01]  /*30d0*/  SGXT.U32 R108, R9, 0x1 ;  /* 0x00000001096c781a */ /* 0x000fe20000000000 */
[--C-:B------:R-:W-:Y:S01]  /*30e0*/  @!P0 IMAD.IADD R88, R88, 0x1, -R3.reuse ;  /* 0x0000000158588824 */ /* 0x100fe200078e0a03 */
[C---:B------:R-:W-:Y:S01]  /*30f0*/  ISETP.GT.U32.AND P0, PT, R3.reuse, R96, PT ;  /* 0x000000600300720c */ /* 0x040fe20003f04070 */
[--C-:B------:R-:W-:Y:S01]  /*3100*/  @!P2 IMAD.IADD R82, R82, 0x1, -R3.reuse ;  /* 0x000000015252a824 */ /* 0x100fe200078e0a03 */
[C---:B------:R-:W-:Y:S01]  /*3110*/  ISETP.GT.U32.AND P2, PT, R3.reuse, R10, PT ;  /* 0x0000000a0300720c */ /* 0x040fe20003f44070 */
[----:B------:R-:W-:Y:S01]  /*3120*/  @!P3 IMAD.MOV R70, RZ, RZ, -R70 ;  /* 0x000000ffff46b224 */ /* 0x000fe200078e0a46 */
[C---:B------:R-:W-:Y:S01]  /*3130*/  ISETP.GT.U32.AND P3, PT, R3.reuse, R78, PT ;  /* 0x0000004e0300720c */ /* 0x040fe20003f64070 */
[----:B------:R-:W-:Y:S01]  /*3140*/  @!P4 IMAD.MOV R72, RZ, RZ, -R72 ;  /* 0x000000ffff48c224 */ /* 0x000fe200078e0a48 */
[----:B------:R-:W-:Y:S01]  /*3150*/  ISETP.GT.U32.AND P4, PT, R3, R84, PT ;  /* 0x000000540300720c */ /* 0x000fe20003f84070 */
[----:B------:R-:W-:Y:S01]  /*3160*/  IMAD.MOV.U32 R9, RZ, RZ, R0 ;  /* 0x000000ffff097224 */ /* 0x000fe200078e0000 */
[----:B------:R-:W-:Y:S01]  /*3170*/  LOP3.LUT R47, R108, 0xc, RZ, 0xfc, !PT ;  /* 0x0000000c6c2f7812 */ /* 0x000fe200078efcff */
[--C-:B------:R-:W-:Y:S01]  /*3180*/  @!P1 IMAD.IADD R94, R94, 0x1, -R3.reuse ;  /* 0x000000015e5e9824 */ /* 0x100fe200078e0a03 */
[----:B------:R-:W-:Y:S01]  /*3190*/  ISETP.GT.AND P1, PT, R73, 0x1f, PT ;  /* 0x0000001f4900780c */ /* 0x000fe20003f24270 */
[----:B------:R-:W-:Y:S01]  /*31a0*/  @!P6 IMAD.MOV R74, RZ, RZ, -R74 ;  /* 0x000000ffff4ae224 */ /* 0x000fe200078e0a4a */
[----:B------:R-:W-:Y:S01]  /*31b0*/  ISETP.GE.AND P6, PT, R63, RZ, PT ;  /* 0x000000ff3f00720c */ /* 0x000fe20003fc6270 */
[--C-:B------:R-:W-:Y:S01]  /*31c0*/  @!P0 IMAD.IADD R96, R96, 0x1, -R3.reuse ;  /* 0x0000000160608824 */ /* 0x100fe200078e0a03 */
[----:B------:R-:W-:Y:S01]  /*31d0*/  ISETP.GE.AND P0, PT, R108, c[0x0][0x180], PT ;  /* 0x000060006c007a0c */ /* 0x000fe20003f06270 */
[--C-:B------:R-:W-:Y:S01]  /*31e0*/  @!P2 IMAD.IADD R10, R10, 0x1, -R3.reuse ;  /* 0x000000010a0aa824 */ /* 0x100fe200078e0a03 */
[----:B------:R-:W-:Y:S01]  /*31f0*/  SEL R0, RZ, 0x4, !P1 ;  /* 0x00000004ff007807 */ /* 0x000fe20004800000 */
[----:B------:R-:W-:Y:S01]  /*3200*/  @!P3 IMAD.IADD R78, R78, 0x1, -R3 ;  /* 0x000000014e4eb824 */ /* 0x000fe200078e0a03 */
[----:B------:R-:W-:Y:S01]  /*3210*/  ISETP.GE.AND P2, PT, R61, RZ, PT ;  /* 0x000000ff3d00720c */ /* 0x000fe20003f46270 */
[----:B------:R-:W-:Y:S01]  /*3220*/  IMAD.HI.U32 R5, R5, R9, RZ ;  /* 0x0000000905057227 */ /* 0x000fe200078e00ff */
[----:B------:R-:W-:-:S02]  /*3230*/  SEL R11, R0, RZ, !P0 ;  /* 0x000000ff000b7207 */ /* 0x000fc40004000000 */
[C---:B------:R-:W-:Y:S01]  /*3240*/  ISETP.GT.U32.AND P3, PT, R3.reuse, R90, PT ;  /* 0x0000005a0300720c */ /* 0x040fe20003f64070 */
[----:B------:R-:W-:Y:S01]  /*3250*/  @!P4 IMAD.IADD R84, R84, 0x1, -R3 ;  /* 0x000000015454c824 */ /* 0x000fe200078e0a03 */
[----:B------:R-:W-:Y:S01]  /*3260*/  ISETP.GT.U32.AND P0, PT, R3, R88, PT ;  /* 0x000000580300720c */ /* 0x000fe20003f04070 */
[----:B------:R-:W-:Y:S01]  /*3270*/  IMAD.MOV R5, RZ, RZ, -R5 ;  /* 0x000000ffff057224 */ /* 0x000fe200078e0a05 */
[----:B------:R-:W-:Y:S01]  /*3280*/  ISETP.GE.AND P4, PT, R57, RZ, PT ;  /* 0x000000ff3900720c */ /* 0x000fe20003f86270 */
[----:B------:R-:W-:Y:S01]  /*3290*/  @!P6 IMAD.MOV R84, RZ, RZ, -R84 ;  /* 0x000000ffff54e224 */ /* 0x000fe200078e0a54 */
[----:B------:R-:W-:Y:S01]  /*32a0*/  ISETP.GE.AND P1, PT, R65, RZ, PT ;  /* 0x000000ff4100720c */ /* 0x000fe20003f26270 */
[----:B------:R-:W-:Y:S01]  /*32b0*/  IMAD R5, R2, R5, R9 ;  /* 0x0000000502057224 */ /* 0x000fe200078e0209 */
[C---:B------:R-:W-:Y:S01]  /*32c0*/  ISETP.GT.U32.AND P6, PT, R3.reuse, R96, PT ;  /* 0x000000600300720c */ /* 0x040fe20003fc4070 */
[----:B------:R-:W-:Y:S01]  /*32d0*/  @!P2 IMAD.MOV R82, RZ, RZ, -R82 ;  /* 0x000000ffff52a224 */ /* 0x000fe200078e0a52 */
[----:B------:R-:W-:Y:S01]  /*32e0*/  ISETP.GT.U32.AND P2, PT, R3, R94, PT ;  /* 0x0000005e0300720c */ /* 0x000fe20003f44070 */
[--C-:B------:R-:W-:Y:S01]  /*32f0*/  @!P5 IMAD.IADD R80, R80, 0x1, -R3.reuse ;  /* 0x000000015050d824 */ /* 0x100fe200078e0a03 */
[----:B------:R-:W-:Y:S01]  /*3300*/  LOP3.LUT R57, R108, 0x4, RZ, 0xfc, !PT ;  /* 0x000000046c397812 */ /* 0x000fe200078efcff */
[--C-:B------:R-:W-:Y:S01]  /*3310*/  @!P3 IMAD.IADD R90, R90, 0x1, -R3.reuse ;  /* 0x000000015a5ab824 */ /* 0x100fe200078e0a03 */
[----:B------:R-:W-:Y:S01]  /*3320*/  ISETP.GE.AND P3, PT, R59, RZ, PT ;  /* 0x000000ff3b00720c */ /* 0x000fe20003f66270 */
[--C-:B------:R-:W-:Y:S01]  /*3330*/  @!P0 IMAD.IADD R88, R88, 0x1, -R3.reuse ;  /* 0x0000000158588824 */ /* 0x100fe200078e0a03 */
[----:B------:R-:W-:Y:S01]  /*3340*/  ISETP.GT.U32.AND P0, PT, R2, R5, PT ;  /* 0x000000050200720c */ /* 0x000fe20003f04070 */
[----:B------:R-:W-:Y:S01]  /*3350*/  @!P4 IMAD.MOV R78, RZ, RZ, -R78 ;  /* 0x000000ffff4ec224 */ /* 0x000fe200078e0a4e */
[----:B------:R-:W-:Y:S01]  /*3360*/  ISETP.GT.U32.AND P4, PT, R3, R90, PT ;  /* 0x0000005a0300720c */ /* 0x000fe20003f84070 */
[----:B------:R-:W-:Y:S01]  /*3370*/  @!P1 IMAD.MOV R86, RZ, RZ, -R86 ;  /* 0x000000ffff569224 */ /* 0x000fe200078e0a56 */
[----:B------:R-:W-:Y:S01]  /*3380*/  ISETP.GE.AND P1, PT, R53, RZ, PT ;  /* 0x000000ff3500720c */ /* 0x000fe20003f26270 */
[--C-:B------:R-:W-:Y:S01]  /*3390*/  @!P6 IMAD.IADD R96, R96, 0x1, -R3.reuse ;  /* 0x000000016060e824 */ /* 0x100fe200078e0a03 */
[----:B------:R-:W-:Y:S01]  /*33a0*/  ISETP.GE.AND P6, PT, R49, RZ, PT ;  /* 0x000000ff3100720c */ /* 0x000fe20003fc6270 */
[----:B------:R-:W-:Y:S01]  /*33b0*/  @!P2 IMAD.IADD R94, R94, 0x1, -R3 ;  /* 0x000000015e5ea824 */ /* 0x000fe200078e0a03 */
[----:B------:R-:W-:-:S02]  /*33c0*/  ISETP.GE.AND P2, PT, R69, RZ, PT ;  /* 0x000000ff4500720c */ /* 0x000fc40003f46270 */
[----:B------:R-:W-:Y:S01]  /*33d0*/  ISETP.GE.AND P5, PT, R55, RZ, PT ;  /* 0x000000ff3700720c */ /* 0x000fe20003fa6270 */
[----:B------:R-:W-:Y:S01]  /*33e0*/  @!P3 IMAD.MOV R80, RZ, RZ, -R80 ;  /* 0x000000ffff50b224 */ /* 0x000fe200078e0a50 */
[----:B------:R-:W-:Y:S01]  /*33f0*/  ISETP.GT.U32.AND P3, PT, R3, R10, PT ;  /* 0x0000000a0300720c */ /* 0x000fe20003f64070 */
[----:B------:R-:W-:Y:S01]  /*3400*/  @!P0 IMAD.IADD R5, R5, 0x1, -R2 ;  /* 0x0000000105058824 */ /* 0x000fe200078e0a02 */
[----:B------:R-:W-:Y:S01]  /*3410*/  LOP3.LUT R55, R108, 0x8, RZ, 0xfc, !PT ;  /* 0x000000086c377812 */ /* 0x000fe200078efcff */
[--C-:B------:R-:W-:Y:S01]  /*3420*/  @!P4 IMAD.IADD R90, R90, 0x1, -R3.reuse ;  /* 0x000000015a5ac824 */ /* 0x100fe200078e0a03 */
[----:B------:R-:W-:Y:S01]  /*3430*/  ISETP.GE.AND P4, PT, R67, RZ, PT ;  /* 0x000000ff4300720c */ /* 0x000fe20003f86270 */
[----:B------:R-:W-:Y:S01]  /*3440*/  @!P1 IMAD.MOV R88, RZ, RZ, -R88 ;  /* 0x000000ffff589224 */ /* 0x000fe200078e0a58 */
[----:B------:R-:W-:Y:S01]  /*3450*/  ISETP.GT.U32.AND P1, PT, R2, R5, PT ;  /* 0x000000050200720c */ /* 0x000fe20003f24070 */
[----:B------:R-:W-:Y:S01]  /*3460*/  @!P6 IMAD.MOV R96, RZ, RZ, -R96 ;  /* 0x000000ffff60e224 */ /* 0x000fe200078e0a60 */
[----:B------:R-:W-:Y:S01]  /*3470*/  ISETP.GE.AND P6, PT, R71, RZ, PT ;  /* 0x000000ff4700720c */ /* 0x000fe20003fc6270 */
[----:B------:R-:W-:Y:S01]  /*3480*/  @!P2 IMAD.MOV R94, RZ, RZ, -R94 ;  /* 0x000000ffff5ea224 */ /* 0x000fe200078e0a5e */
[----:B------:R-:W-:Y:S01]  /*3490*/  ISETP.NE.AND P2, PT, RZ, c[0x0][0x178], PT ;  /* 0x00005e00ff007a0c */ /* 0x000fe20003f45270 */
[----:B------:R-:W-:Y:S01]  /*34a0*/  @!P5 IMAD.MOV R76, RZ, RZ, -R76 ;  /* 0x000000ffff4cd224 */ /* 0x000fe200078e0a4c */
[----:B------:R-:W-:Y:S01]  /*34b0*/  ISETP.GE.AND P0, PT, R57, c[0x0][0x180], PT ;  /* 0x0000600039007a0c */ /* 0x000fe20003f06270 */
[----:B------:R-:W-:Y:S01]  /*34c0*/  @!P3 IMAD.IADD R10, R10, 0x1, -R3 ;  /* 0x000000010a0ab824 */ /* 0x000fe200078e0a03 */
[----:B------:R-:W-:-:S02]  /*34d0*/  ISETP.GE.AND P3, PT, R51, RZ, PT ;  /* 0x000000ff3300720c */ /* 0x000fc40003f66270 */
[C---:B------:R-:W-:Y:S01]  /*34e0*/  SEL R3, R0.reuse, RZ, !P0 ;  /* 0x000000ff00037207 */ /* 0x040fe20004000000 */
[----:B------:R-:W-:Y:S01]  /*34f0*/  @!P4 IMAD.MOV R90, RZ, RZ, -R90 ;  /* 0x000000ffff5ac224 */ /* 0x000fe200078e0a5a */
[----:B------:R-:W-:Y:S01]  /*3500*/  ISETP.GE.AND P4, PT, R55, c[0x0][0x180], PT ;  /* 0x0000600037007a0c */ /* 0x000fe20003f86270 */
[----:B------:R-:W-:Y:S01]  /*3510*/  @!P1 IMAD.IADD R5, R5, 0x1, -R2 ;  /* 0x0000000105059824 */ /* 0x000fe200078e0a02 */
[----:B------:R-:W-:Y:S01]  /*3520*/  ISETP.GE.AND P0, PT, R47, c[0x0][0x180], PT ;  /* 0x000060002f007a0c */ /* 0x000fe20003f06270 */
[----:B------:R-:W-:Y:S01]  /*3530*/  IMAD.MOV.U32 R92, RZ, RZ, R10 ;  /* 0x000000ffff5c7224 */ /* 0x000fe200078e000a */
[----:B------:R-:W-:Y:S01]  /*3540*/  SEL R9, R0, RZ, !P4 ;  /* 0x000000ff00097207 */ /* 0x000fe20006000000 */
[----:B------:R-:W-:Y:S01]  /*3550*/  IMAD.MOV.U32 R2, RZ, RZ, R5 ;  /* 0x000000ffff027224 */ /* 0x000fe200078e0005 */
[----:B------:R-:W-:Y:S01]  /*3560*/  ISETP.NE.U32.AND P4, PT, R3, RZ, PT ;  /* 0x000000ff0300720c */ /* 0x000fe20003f85070 */
[----:B------:R-:W-:Y:S01]  /*3570*/  IMAD R47, R108, c[0x0][0x188], RZ ;  /* 0x000062006c2f7a24 */ /* 0x000fe200078e02ff */
[----:B------:R-:W-:Y:S01]  /*3580*/  SEL R3, R0, RZ, !P0 ;  /* 0x000000ff00037207 */ /* 0x000fe20004000000 */
[----:B------:R-:W-:Y:S01]  /*3590*/  @!P6 IMAD.MOV R2, RZ, RZ, -R2 ;  /* 0x000000ffff02e224 */ /* 0x000fe200078e0a02 */
[----:B------:R-:W-:Y:S01]  /*35a0*/  @!P2 LOP3.LUT R2, RZ, c[0x0][0x178], RZ, 0x33, !PT ;  /* 0x00005e00ff02aa12 */ /* 0x000fe200078e33ff */
[----:B------:R-:W-:Y:S01]  /*35b0*/  @!P3 IMAD.MOV R92, RZ, RZ, -R92 ;  /* 0x000000ffff5cb224 */ /* 0x000fe200078e0a5c */
[----:B------:R-:W-:-:S02]  /*35c0*/  ISETP.NE.U32.AND P3, PT, R3, RZ, PT ;  /* 0x000000ff0300720c */ /* 0x000fc40003f65070 */
[----:B------:R-:W-:Y:S01]  /*35d0*/  ISETP.NE.AND P1, PT, RZ, c[0x0][0x17c], PT ;  /* 0x00005f00ff007a0c */ /* 0x000fe20003f25270 */
[----:B------:R-:W-:Y:S01]  /*35e0*/  IMAD R2, R2, c[0x0][0x184], RZ ;  /* 0x0000610002027a24 */ /* 0x000fe200078e02ff */
[----:B------:R-:W-:Y:S02]  /*35f0*/  LOP3.LUT R3, RZ, c[0x0][0x17c], RZ, 0x33, !PT ;  /* 0x00005f00ff037a12 */ /* 0x000fe400078e33ff */
[----:B------:R-:W-:Y:S01]  /*3600*/  LOP3.LUT R109, R108, 0x10, RZ, 0xfc, !PT ;  /* 0x000000106c6d7812 */ /* 0x000fe200078efcff */
[----:B------:R-:W-:Y:S01]  /*3610*/  IMAD.SHL.U32 R204, R2, 0x4, RZ ;  /* 0x0000000402cc7824 */ /* 0x000fe200078e00ff */
[----:B------:R-:W-:Y:S01]  /*3620*/  SEL R95, R3, R33, !P1 ;  /* 0x00000021035f7207 */ /* 0x000fe20004800000 */
[----:B------:R-:W-:Y:S01]  /*3630*/  IMAD R33, R252, 0x2, R47 ;  /* 0x00000002fc217824 */ /* 0x000fe200078e022f */
[----:B------:R-:W-:Y:S02]  /*3640*/  ISETP.NE.U32.AND P5, PT, R11, RZ, PT ;  /* 0x000000ff0b00720c */ /* 0x000fe40003fa5070 */
[----:B------:R-:W-:-:S02]  /*3650*/  ISETP.NE.U32.AND P0, PT, R9, RZ, PT ;  /* 0x000000ff0900720c */ /* 0x000fc40003f05070 */
[C---:B------:R-:W-:Y:S02]  /*3660*/  SEL R49, R3.reuse, R4, !P1 ;  /* 0x0000000403317207 */ /* 0x040fe40004800000 */
[C---:B------:R-:W-:Y:S02]  /*3670*/  SEL R51, R3.reuse, R6, !P1 ;  /* 0x0000000603337207 */ /* 0x040fe40004800000 */
[C---:B------:R-:W-:Y:S02]  /*3680*/  SEL R53, R3.reuse, R7, !P1 ;  /* 0x0000000703357207 */ /* 0x040fe40004800000 */
[C---:B------:R-:W-:Y:S02]  /*3690*/  SEL R55, R3.reuse, R8, !P1 ;  /* 0x0000000803377207 */ /* 0x040fe40004800000 */
[C---:B------:R-:W-:Y:S02]  /*36a0*/  SEL R73, R3.reuse, R21, !P1 ;  /* 0x0000001503497207 */ /* 0x040fe40004800000 */
[----:B------:R-:W-:-:S02]  /*36b0*/  SEL R75, R3, R22, !P1 ;  /* 0x00000016034b7207 */ /* 0x000fc40004800000 */
        /* <DEDUP_REMOVED lines=12> */
[----:B------:R-:W-:Y:S01]  /*3780*/  SEL R57, R3, R12, !P1 ;  /* 0x0000000c03397207 */ /* 0x000fe20004800000 */
[----:B------:R-:W-:Y:S01]  /*3790*/  IMAD R103, R103, c[0x0][0x190], RZ ;  /* 0x0000640067677a24 */ /* 0x000fe200078e02ff */
[C---:B------:R-:W-:Y:S01]  /*37a0*/  SEL R59, R3.reuse, R13, !P1 ;  /* 0x0000000d033b7207 */ /* 0x040fe20004800000 */
[----:B------:R-:W-:Y:S01]  /*37b0*/  IMAD R13, R252, 0x2, R33 ;  /* 0x00000002fc0d7824 */ /* 0x000fe200078e0221 */
[----:B------:R-:W-:Y:S01]  /*37c0*/  SEL R61, R3, R14, !P1 ;  /* 0x0000000e033d7207 */ /* 0x000fe20004800000 */
[----:B------:R-:W-:Y:S01]  /*37d0*/  IMAD R105, R105, c[0x0][0x190], RZ ;  /* 0x0000640069697a24 */ /* 0x000fe200078e02ff */
[C---:B------:R-:W-:Y:S02]  /*37e0*/  SEL R63, R3.reuse, R15, !P1 ;  /* 0x0000000f033f7207 */ /* 0x040fe40004800000 */
[C---:B------:R-:W-:Y:S02]  /*37f0*/  SEL R65, R3.reuse, R16, !P1 ;  /* 0x0000001003417207 */ /* 0x040fe40004800000 */
[----:B------:R-:W-:-:S02]  /*3800*/  SEL R67, R3, R17, !P1 ;  /* 0x0000001103437207 */ /* 0x000fc40004800000 */
[C---:B------:R-:W-:Y:S02]  /*3810*/  SEL R69, R3.reuse, R18, !P1 ;  /* 0x0000001203457207 */ /* 0x040fe40004800000 */
[C---:B-1----:R-:W-:Y:S02]  /*3820*/  SEL R71, R3.reuse, R20, !P1 ;  /* 0x0000001403477207 */ /* 0x042fe40004800000 */
[C---:B------:R-:W-:Y:S02]  /*3830*/  SEL R79, R3.reuse, R24, !P1 ;  /* 0x00000018034f7207 */ /* 0x040fe40004800000 */
[C---:B------:R-:W-:Y:S02]  /*3840*/  SEL R81, R3.reuse, R25, !P1 ;  /* 0x0000001903517207 */ /* 0x040fe40004800000 */
[C---:B------:R-:W-:Y:S02]  /*3850*/  SEL R83, R3.reuse, R26, !P1 ;  /* 0x0000001a03537207 */ /* 0x040fe40004800000 */
[----:B------:R-:W-:-:S02]  /*3860*/  SEL R87, R3, R28, !P1 ;  /* 0x0000001c03577207 */ /* 0x000fc40004800000 */
[C---:B------:R-:W-:Y:S02]  /*3870*/  SEL R32, R3.reuse, R32, !P1 ;  /* 0x0000002003207207 */ /* 0x040fe40004800000 */
[C---:B------:R-:W-:Y:S02]  /*3880*/  SEL R34, R3.reuse, R34, !P1 ;  /* 0x0000002203227207 */ /* 0x040fe40004800000 */
[C---:B------:R-:W-:Y:S01]  /*3890*/  SEL R97, R3.reuse, R35, !P1 ;  /* 0x0000002303617207 */ /* 0x040fe20004800000 */
[----:B------:R-:W-:Y:S01]  /*38a0*/  IMAD R35, R252, 0x2, R13 ;  /* 0x00000002fc237824 */ /* 0x000fe200078e020d */
[C---:B------:R-:W-:Y:S02]  /*38b0*/  SEL R107, R3.reuse, R43, !P1 ;  /* 0x0000002b036b7207 */ /* 0x040fe40004800000 */
[C---:B------:R-:W-:Y:S02]  /*38c0*/  SEL R44, R3.reuse, R44, !P1 ;  /* 0x0000002c032c7207 */ /* 0x040fe40004800000 */
[----:B------:R-:W-:Y:S01]  /*38d0*/  SEL R104, R3, R45, !P1 ;  /* 0x0000002d03687207 */ /* 0x000fe20004800000 */
[----:B------:R-:W-:Y:S01]  /*38e0*/  IMAD R45, R53, c[0x0][0x190], RZ ;  /* 0x00006400352d7a24 */ /* 0x000fe200078e02ff */
        /* <DEDUP_REMOVED lines=10> */
[C---:B------:R-:W-:Y:S01]  /*3990*/  SEL R10, R3.reuse, R56, !P1 ;  /* 0x00000038030a7207 */ /* 0x040fe20004800000 */
[----:B------:R-:W-:Y:S01]  /*39a0*/  IMAD R93, R98, c[0x0][0x190], RZ ;  /* 0x00006400625d7a24 */ /* 0x000fe200078e02ff */
[----:B------:R-:W-:Y:S01]  /*39b0*/  SEL R9, R3, R58, !P1 ;  /* 0x0000003a03097207 */ /* 0x000fe20004800000 */
[----:B------:R-:W-:Y:S01]  /*39c0*/  IMAD R107, R107, c[0x0][0x190], RZ ;  /* 0x000064006b6b7a24 */ /* 0x000fe200078e02ff */
        /* <DEDUP_REMOVED lines=8> */
[----:B------:R-:W-:Y:S01]  /*3a50*/  SEL R39, R3, R76, !P1 ;  /* 0x0000004c03277207 */ /* 0x000fe20004800000 */
[----:B------:R-:W-:Y:S01]  /*3a60*/  IMAD R41, R41, c[0x0][0x190], RZ ;  /* 0x0000640029297a24 */ /* 0x000fe200078e02ff */
[C---:B------:R-:W-:Y:S02]  /*3a70*/  SEL R38, R3.reuse, R78, !P1 ;  /* 0x0000004e03267207 */ /* 0x040fe40004800000 */
[----:B------:R-:W-:Y:S01]  /*3a80*/  SEL R37, R3, R80, !P1 ;  /* 0x0000005003257207 */ /* 0x000fe20004800000 */
[----:B------:R-:W-:Y:S01]  /*3a90*/  IMAD R39, R39, c[0x0][0x190], RZ ;  /* 0x0000640027277a24 */ /* 0x000fe200078e02ff */
[C---:B------:R-:W-:Y:S02]  /*3aa0*/  SEL R36, R3.reuse, R82, !P1 ;  /* 0x0000005203247207 */ /* 0x040fe40004800000 */
[----:B------:R-:W-:Y:S01]  /*3ab0*/  SEL R31, R3, R84, !P1 ;  /* 0x00000054031f7207 */ /* 0x000fe20004800000 */
[----:B------:R-:W-:Y:S01]  /*3ac0*/  IMAD R37, R37, c[0x0][0x190], RZ ;  /* 0x0000640025257a24 */ /* 0x000fe200078e02ff */
[----:B------:R-:W-:-:S02]  /*3ad0*/  SEL R30, R3, R86, !P1 ;  /* 0x00000056031e7207 */ /* 0x000fc40004800000 */
[----:B------:R-:W-:Y:S01]  /*3ae0*/  SEL R29, R3, R88, !P1 ;  /* 0x00000058031d7207 */ /* 0x000fe20004800000 */
[----:B------:R-:W-:Y:S01]  /*3af0*/  IMAD R31, R31, c[0x0][0x190], RZ ;  /* 0x000064001f1f7a24 */ /* 0x000fe200078e02ff */
[C---:B------:R-:W-:Y:S02]  /*3b00*/  SEL R27, R3.reuse, R90, !P1 ;  /* 0x0000005a031b7207 */ /* 0x040fe40004800000 */
[----:B------:R-:W-:Y:S01]  /*3b10*/  SEL R23, R3, R92, !P1 ;  /* 0x0000005c03177207 */ /* 0x000fe20004800000 */
[----:B------:R-:W-:Y:S01]  /*3b20*/  IMAD R29, R29, c[0x0][0x190], RZ ;  /* 0x000064001d1d7a24 */ /* 0x000fe200078e02ff */
[----:B------:R-:W-:Y:S01]  /*3b30*/  SEL R22, R3, R94, !P1 ;  /* 0x0000005e03167207 */ /* 0x000fe20004800000 */
[----:B------:R-:W-:Y:S01]  /*3b40*/  IMAD R27, R27, c[0x0][0x190], RZ ;  /* 0x000064001b1b7a24 */ /* 0x000fe200078e02ff */
[----:B------:R-:W-:Y:S01]  /*3b50*/  SEL R21, R3, R96, !P1 ;  /* 0x0000006003157207 */ /* 0x000fe20004800000 */
[----:B------:R-:W-:Y:S01]  /*3b60*/  IMAD R23, R23, c[0x0][0x190], RZ ;  /* 0x0000640017177a24 */ /* 0x000fe200078e02ff */
[----:B------:R-:W-:-:S02]  /*3b70*/  SEL R19, R3, R19, !P1 ;  /* 0x0000001303137207 */ /* 0x000fc40004800000 */
[----:B------:R-:W-:Y:S01]  /*3b80*/  ISETP.GE.AND P1, PT, R109, c[0x0][0x180], PT ;  /* 0x000060006d007a0c */ /* 0x000fe20003f26270 */
[----:B------:R-:W-:Y:S01]  /*3b90*/  IMAD R21, R21, c[0x0][0x190], RZ ;  /* 0x0000640015157a24 */ /* 0x000fe200078e02ff */
[----:B------:R-:W-:Y:S01]  /*3ba0*/  IADD3 R20, P2, R204, c[0x0][0x160], RZ ;  /* 0x00005800cc147a10 */ /* 0x000fe20007f5e0ff */
[----:B------:R-:W-:Y:S01]  /*3bb0*/  IMAD R19, R19, c[0x0][0x190], RZ ;  /* 0x0000640013137a24 */ /* 0x000fe200078e02ff */
[----:B------:R-:W-:Y:S02]  /*3bc0*/  SEL R3, R0, RZ, !P1 ;  /* 0x000000ff00037207 */ /* 0x000fe40004800000 */
[----:B------:R-:W-:Y:S02]  /*3bd0*/  LEA.HI.X.SX32 R18, R2, c[0x0][0x164], 0x2, P2 ;  /* 0x0000590002127a11 */ /* 0x000fe400010f16ff */
[----:B------:R-:W-:Y:S02]  /*3be0*/  LEA R202, P6, R47, R20, 0x2 ;  /* 0x000000142fca7211 */ /* 0x000fe400078c10ff */
[----:B------:R-:W-:Y:S01]  /*3bf0*/  ISETP.NE.U32.AND P2, PT, R3, RZ, PT ;  /* 0x000000ff0300720c */ /* 0x000fe20003f45070 */
[----:B------:R-:W-:Y:S01]  /*3c00*/  IMAD R3, R252, 0x2, R35 ;  /* 0x00000002fc037824 */ /* 0x000fe200078e0223 */
[----:B------:R-:W-:-:S02]  /*3c10*/  LOP3.LUT R12, R108, 0x14, RZ, 0xfc, !PT ;  /* 0x000000146c0c7812 */ /* 0x000fc400078efcff */
[----:B------:R-:W-:Y:S01]  /*3c20*/  LEA.HI.X.SX32 R203, R47, R18, 0x2, P6 ;  /* 0x000000122fcb7211 */ /* 0x000fe200030f16ff */
[----:B------:R-:W-:Y:S01]  /*3c30*/  IMAD R211, R252, 0x2, R3 ;  /* 0x00000002fcd37824 */ /* 0x000fe200078e0203 */
[----:B------:R-:W-:Y:S01]  /*3c40*/  LEA R198, P6, R13, R20, 0x2 ;  /* 0x000000140dc67211 */ /* 0x000fe200078c10ff */
[----:B------:R-:W-:Y:S01]  /*3c50*/  IMAD R47, R55, c[0x0][0x190], RZ ;  /* 0x00006400372f7a24 */ /* 0x000fe200078e02ff */
[----:B------:R-:W-:Y:S01]  /*3c60*/  ISETP.GE.AND P1, PT, R12, c[0x0][0x180], PT ;  /* 0x000060000c007a0c */ /* 0x000fe20003f26270 */
[----:B------:R-:W-:Y:S01]  /*3c70*/  IMAD R210, R252, 0x2, R211 ;  /* 0x00000002fcd27824 */ /* 0x000fe200078e02d3 */
[----:B------:R-:W-:Y:S01]  /*3c80*/  LOP3.LUT R14, R108, 0x18, RZ, 0xfc, !PT ;  /* 0x000000186c0e7812 */ /* 0x000fe200078efcff */
[----:B------:R1:W-:Y:S01]  /*3c90*/  LDGSTS.E [R176+0x8000], [R202.64], P5 ;  /* 0x08000000cab07fae */ /* 0x0003e2000a921846 */
[----:B------:R-:W-:Y:S01]  /*3ca0*/  LEA.HI.X.SX32 R199, R13, R18, 0x2, P6 ;  /* 0x000000120dc77211 */ /* 0x000fe200030f16ff */
[----:B------:R-:W-:Y:S01]  /*3cb0*/  IMAD R209, R252, 0x2, R210 ;  /* 0x00000002fcd17824 */ /* 0x000fe200078e02d2 */
[----:B------:R-:W-:Y:S01]  /*3cc0*/  SEL R12, R0, RZ, !P1 ;  /* 0x000000ff000c7207 */ /* 0x000fe20004800000 */
[----:B------:R-:W-:Y:S01]  /*3cd0*/  STL.64 [R1+0x1b0], R202 ;  /* 0x0001b0ca01007387 */ /* 0x000fe20000100a00 */
[----:B------:R-:W-:Y:S01]  /*3ce0*/  ISETP.GE.AND P6, PT, R14, c[0x0][0x180], PT ;  /* 0x000060000e007a0c */ /* 0x000fe20003fc6270 */
[----:B------:R-:W-:Y:S01]  /*3cf0*/  IMAD R208, R252, 0x2, R209 ;  /* 0x00000002fcd07824 */ /* 0x000fe200078e02d1 */
[----:B------:R-:W-:Y:S01]  /*3d00*/  ISETP.NE.U32.AND P1, PT, R12, RZ, PT ;  /* 0x000000ff0c00720c */ /* 0x000fe20003f25070 */
[----:B------:R2:W-:Y:S01]  /*3d10*/  LDGSTS.E [R176+0x8400], [R198.64], P4 ;  /* 0x08400000c6b07fae */ /* 0x0005e2000a121846 */
[----:B------:R-:W-:Y:S01]  /*3d20*/  SEL R13, R0, RZ, !P6 ;  /* 0x000000ff000d7207 */ /* 0x000fe20007000000 */
[C---:B------:R-:W-:Y:S01]  /*3d30*/  IMAD R207, R252.reuse, 0x2, R208 ;  /* 0x00000002fccf7824 */ /* 0x040fe200078e02d0 */
[----:B------:R-:W-:Y:S01]  /*3d40*/  LEA R12, P6, R3, R20, 0x2 ;  /* 0x00000014030c7211 */ /* 0x000fe200078c10ff */
[----:B------:R3:W-:Y:S01]  /*3d50*/  STL.64 [R1+0x1b8], R2 ;  /* 0x0001b80201007387 */ /* 0x0007e20000100a00 */
[----:B------:R-:W-:Y:S01]  /*3d60*/  ISETP.NE.U32.AND P5, PT, R13, RZ, PT ;  /* 0x000000ff0d00720c */ /* 0x000fe20003fa5070 */
[----:B------:R-:W-:Y:S01]  /*3d70*/  IMAD R206, R252, 0x2, R207 ;  /* 0x00000002fcce7824 */ /* 0x000fe200078e02cf */
[----:B------:R-:W-:Y:S01]  /*3d80*/  LEA.HI.X.SX32 R13, R3, R18, 0x2, P6 ;  /* 0x00000012030d7211 */ /* 0x000fe200030f16ff */
[----:B------:R-:W-:Y:S01]  /*3d90*/  IMAD R55, R63, c[0x0][0x190], RZ ;  /* 0x000064003f377a24 */ /* 0x000fe200078e02ff */
[----:B------:R-:W-:Y:S01]  /*3da0*/  LOP3.LUT R15, R108, 0x1c, RZ, 0xfc, !PT ;  /* 0x0000001c6c0f7812 */ /* 0x000fe200078efcff */
[----:B------:R-:W-:Y:S01]  /*3db0*/  IMAD R205, R252, 0x2, R206 ;  /* 0x00000002fccd7824 */ /* 0x000fe200078e02ce */
[----:B------:R-:W-:Y:S01]  /*3dc0*/  LOP3.LUT R14, R108, 0x2, RZ, 0xfc, !PT ;  /* 0x000000026c0e7812 */ /* 0x000fe200078efcff */
[----:B------:R4:W-:Y:S01]  /*3dd0*/  LDGSTS.E [R176+0x8800], [R12.64], P0 ;  /* 0x088000000cb07fae */ /* 0x0009e20008121846 */
[----:B------:R-:W-:Y:S01]  /*3de0*/  ISETP.GE.AND P6, PT, R15, c[0x0][0x180], PT ;  /* 0x000060000f007a0c */ /* 0x000fe20003fc6270 */
[----:B------:R-:W-:Y:S01]  /*3df0*/  IMAD R63, R71, c[0x0][0x190], RZ ;  /* 0x00006400473f7a24 */ /* 0x000fe200078e02ff */
[----:B------:R-:W-:Y:S01]  /*3e00*/  ISETP.GE.AND P0, PT, R14, c[0x0][0x180], PT ;  /* 0x000060000e007a0c */ /* 0x000fe20003f06270 */
[----:B------:R-:W-:Y:S01]  /*3e10*/  IMAD R71, R79, c[0x0][0x190], RZ ;  /* 0x000064004f477a24 */ /* 0x000fe200078e02ff */
[-C--:B------:R-:W-:Y:S01]  /*3e20*/  LEA R14, P4, R210, R20.reuse, 0x2 ;  /* 0x00000014d20e7211 */ /* 0x080fe200078810ff */
[----:B------:R-:W-:Y:S01]  /*3e30*/  IMAD R79, R87, c[0x0][0x190], RZ ;  /* 0x00006400574f7a24 */ /* 0x000fe200078e02ff */
[----:B------:R-:W-:Y:S01]  /*3e40*/  SEL R17, R0, RZ, !P6 ;  /* 0x000000ff00117207 */ /* 0x000fe20007000000 */
[----:B------:R-:W-:Y:S01]  /*3e50*/  IMAD R87, R32, c[0x0][0x190], RZ ;  /* 0x0000640020577a24 */ /* 0x000fe200078e02ff */
[----:B------:R-:W-:Y:S01]  /*3e60*/  SEL R24, R0, RZ, !P0 ;  /* 0x000000ff00187207 */ /* 0x000fe20004000000 */
[----:B------:R2:W-:Y:S01]  /*3e70*/  STL.64 [R1+0x1c0], R198 ;  /* 0x0001c0c601007387 */ /* 0x0005e20000100a00 */
[----:B------:R-:W-:Y:S01]  /*3e80*/  LEA R16, P0, R208, R20, 0x2 ;  /* 0x00000014d0107211 */ /* 0x000fe200078010ff */
[----:B----4-:R-:W-:Y:S01]  /*3e90*/  IMAD R13, R252, 0x2, R205 ;  /* 0x00000002fc0d7824 */ /* 0x010fe200078e02cd */
[----:B------:R-:W-:-:S02]  /*3ea0*/  LEA.HI.X.SX32 R15, R210, R18, 0x2, P4 ;  /* 0x00000012d20f7211 */ /* 0x000fc400020f16ff */
[----:B------:R-:W-:Y:S01]  /*3eb0*/  ISETP.NE.U32.AND P4, PT, R17, RZ, PT ;  /* 0x000000ff1100720c */ /* 0x000fe20003f85070 */
[----:B------:R-:W-:Y:S01]  /*3ec0*/  IMAD R43, R252, 0x2, R13 ;  /* 0x00000002fc2b7824 */ /* 0x000fe200078e020d */
[----:B------:R-:W-:Y:S01]  /*3ed0*/  LEA.HI.X.SX32 R17, R208, R18, 0x2, P0 ;  /* 0x00000012d0117211 */ /* 0x000fe200000f16ff */
[----:B------:R4:W-:Y:S01]  /*3ee0*/  LDGSTS.E [R176+0x8c00], [R14.64], P3 ;  /* 0x08c000000eb07fae */ /* 0x0009e20009921846 */
[----:B------:R-:W-:Y:S02]  /*3ef0*/  LOP3.LUT R12, R108, 0x6, RZ, 0xfc, !PT ;  /* 0x000000066c0c7812 */ /* 0x000fe400078efcff */
[----:B------:R-:W-:Y:S01]  /*3f00*/  ISETP.NE.U32.AND P0, PT, R24, RZ, PT ;  /* 0x000000ff1800720c */ /* 0x000fe20003f05070 */
[----:B------:R1:W-:Y:S01]  /*3f10*/  LDGSTS.E [R176+0x9000], [R16.64], P2 ;  /* 0x0900000010b07fae */ /* 0x0003e20009121846 */
[----:B------:R-:W-:Y:S02]  /*3f20*/  LEA R24, P3, R13, R20, 0x2 ;  /* 0x000000140d187211 */ /* 0x000fe400078610ff */
[----:B---3--:R-:W-:-:S02]  /*3f30*/  LOP3.LUT R3, R108, 0xa, RZ, 0xfc, !PT ;  /* 0x0000000a6c037812 */ /* 0x008fc400078efcff */
[----:B------:R-:W-:Y:S02]  /*3f40*/  ISETP.GE.AND P2, PT, R12, c[0x0][0x180], PT ;  /* 0x000060000c007a0c */ /* 0x000fe40003f46270 */
[----:B------:R-:W-:Y:S02]  /*3f50*/  LEA R12, P6, R206, R20, 0x2 ;  /* 0x00000014ce0c7211 */ /* 0x000fe400078c10ff */
[-C--:B------:R-:W-:Y:S02]  /*3f60*/  LEA.HI.X.SX32 R25, R13, R18.reuse, 0x2, P3 ;  /* 0x000000120d197211 */ /* 0x080fe400018f16ff */
[----:B------:R-:W-:Y:S01]  /*3f70*/  ISETP.GE.AND P3, PT, R3, c[0x0][0x180], PT ;  /* 0x0000600003007a0c */ /* 0x000fe20003f66270 */
[----:B-1----:R-:W-:Y:S01]  /*3f80*/  IMAD R17, R252, 0x2, R43 ;  /* 0x00000002fc117824 */ /* 0x002fe200078e022b */
[----:B----4-:R-:W-:Y:S02]  /*3f90*/  SEL R15, R0, RZ, !P2 ;  /* 0x000000ff000f7207 */ /* 0x010fe40005000000 */
[----:B------:R-:W-:-:S02]  /*3fa0*/  LEA.HI.X.SX32 R13, R206, R18, 0x2, P6 ;  /* 0x00000012ce0d7211 */ /* 0x000fc400030f16ff */
[----:B------:R-:W-:Y:S02]  /*3fb0*/  LEA R14, P6, R17, R20, 0x2 ;  /* 0x00000014110e7211 */ /* 0x000fe400078c10ff */
[----:B------:R-:W-:Y:S01]  /*3fc0*/  LOP3.LUT R2, R108, 0xe, RZ, 0xfc, !PT ;  /* 0x0000000e6c027812 */ /* 0x000fe200078efcff */
[----:B------:R1:W-:Y:S01]  /*3fd0*/  LDGSTS.E [R176+0x9400], [R12.64], P1 ;  /* 0x094000000cb07fae */ /* 0x0003e20008921846 */
[----:B------:R-:W-:Y:S02]  /*3fe0*/  SEL R16, R0, RZ, !P3 ;  /* 0x000000ff00107207 */ /* 0x000fe40005800000 */
[----:B------:R-:W-:Y:S01]  /*3ff0*/  ISETP.NE.U32.AND P3, PT, R15, RZ, PT ;  /* 0x000000ff0f00720c */ /* 0x000fe20003f65070 */
[----:B------:R3:W-:Y:S01]  /*4000*/  LDGSTS.E [R176+0x9800], [R24.64], P5 ;  /* 0x0980000018b07fae */ /* 0x0007e2000a921846 */
[----:B------:R-:W-:Y:S01]  /*4010*/  LEA.HI.X.SX32 R15, R17, R18, 0x2, P6 ;  /* 0x00000012110f7211 */ /* 0x000fe200030f16ff */
[----:B------:R-:W-:Y:S01]  /*4020*/  IMAD R17, R252, 0x2, R17 ;  /* 0x00000002fc117824 */ /* 0x000fe200078e0211 */
[----:B------:R-:W-:-:S02]  /*4030*/  ISETP.GE.AND P2, PT, R2, c[0x0][0x180], PT ;  /* 0x0000600002007a0c */ /* 0x000fc40003f46270 */
[C---:B------:R-:W-:Y:S01]  /*4040*/  LOP3.LUT R28, R108.reuse, 0x12, RZ, 0xfc, !PT ;  /* 0x000000126c1c7812 */ /* 0x040fe200078efcff */
[----:B------:R4:W-:Y:S01]  /*4050*/  LDGSTS.E [R176+0x9c00], [R14.64], P4 ;  /* 0x09c000000eb07fae */ /* 0x0009e2000a121846 */
[----:B------:R-:W-:Y:S02]  /*4060*/  LOP3.LUT R3, R108, 0x16, RZ, 0xfc, !PT ;  /* 0x000000166c037812 */ /* 0x000fe400078efcff */
[----:B------:R-:W-:Y:S02]  /*4070*/  LEA R200, P6, R33, R20, 0x2 ;  /* 0x0000001421c87211 */ /* 0x000fe400078c10ff */
[----:B------:R-:W-:Y:S02]  /*4080*/  SEL R26, R0, RZ, !P2 ;  /* 0x000000ff001a7207 */ /* 0x000fe40005000000 */
[----:B------:R-:W-:Y:S02]  /*4090*/  ISETP.GE.AND P4, PT, R28, c[0x0][0x180], PT ;  /* 0x000060001c007a0c */ /* 0x000fe40003f86270 */
[----:B------:R-:W-:-:S02]  /*40a0*/  ISETP.GE.AND P5, PT, R3, c[0x0][0x180], PT ;  /* 0x0000600003007a0c */ /* 0x000fc40003fa6270 */
[----:B------:R-:W-:Y:S02]  /*40b0*/  ISETP.NE.U32.AND P2, PT, R16, RZ, PT ;  /* 0x000000ff1000720c */ /* 0x000fe40003f45070 */
[----:B------:R-:W-:Y:S01]  /*40c0*/  LEA.HI.X.SX32 R201, R33, R18, 0x2, P6 ;  /* 0x0000001221c97211 */ /* 0x000fe200030f16ff */
[----:B------:R-:W-:Y:S01]  /*40d0*/  IMAD R33, R49, c[0x0][0x190], RZ ;  /* 0x0000640031217a24 */ /* 0x000fe200078e02ff */
[-C--:B------:R-:W-:Y:S01]  /*40e0*/  LEA R196, P6, R35, R20.reuse, 0x2 ;  /* 0x0000001423c47211 */ /* 0x080fe200078c10ff */
[----:B------:R-:W-:Y:S01]  /*40f0*/  IMAD R49, R57, c[0x0][0x190], RZ ;  /* 0x0000640039317a24 */ /* 0x000fe200078e02ff */
[C---:B-1----:R-:W-:Y:S01]  /*4100*/  SEL R13, R0.reuse, RZ, !P4 ;  /* 0x000000ff000d7207 */ /* 0x042fe20006000000 */
[----:B------:R-:W-:Y:S01]  /*4110*/  IMAD R57, R65, c[0x0][0x190], RZ ;  /* 0x0000640041397a24 */ /* 0x000fe200078e02ff */
[----:B----4-:R-:W-:Y:S01]  /*4120*/  SEL R14, R0, RZ, !P5 ;  /* 0x000000ff000e7207 */ /* 0x010fe20006800000 */
[----:B------:R-:W-:Y:S01]  /*4130*/  IMAD R65, R73, c[0x0][0x190], RZ ;  /* 0x0000640049417a24 */ /* 0x000fe200078e02ff */
[----:B------:R-:W-:Y:S01]  /*4140*/  LEA R12, P5, R211, R20, 0x2 ;  /* 0x00000014d30c7211 */ /* 0x000fe200078a10ff */
[----:B------:R-:W-:Y:S01]  /*4150*/  IMAD R73, R81, c[0x0][0x190], RZ ;  /* 0x0000640051497a24 */ /* 0x000fe200078e02ff */
[-C--:B------:R-:W-:Y:S01]  /*4160*/  LEA.HI.X.SX32 R197, R35, R18.reuse, 0x2, P6 ;  /* 0x0000001223c57211 */ /* 0x080fe200030f16ff */
[----:B------:R-:W-:Y:S01]  /*4170*/  IMAD R35, R51, c[0x0][0x190], RZ ;  /* 0x0000640033237a24 */ /* 0x000fe200078e02ff */
[----:B------:R-:W-:Y:S01]  /*4180*/  LOP3.LUT R54, R176, 0x40, RZ, 0x3c, !PT ;  /* 0x00000040b0367812 */ /* 0x000fe200078e3cff */
[----:B------:R-:W-:Y:S01]  /*4190*/  IMAD R51, R59, c[0x0][0x190], RZ ;  /* 0x000064003b337a24 */ /* 0x000fe200078e02ff */
[----:B------:R-:W-:Y:S01]  /*41a0*/  ISETP.NE.U32.AND P6, PT, R13, RZ, PT ;  /* 0x000000ff0d00720c */ /* 0x000fe20003fc5070 */
[----:B------:R-:W-:Y:S01]  /*41b0*/  IMAD R59, R67, c[0x0][0x190], RZ ;  /* 0x00006400433b7a24 */ /* 0x000fe200078e02ff */
[----:B------:R-:W-:Y:S01]  /*41c0*/  LEA.HI.X.SX32 R13, R211, R18, 0x2, P5 ;  /* 0x00000012d30d7211 */ /* 0x000fe200028f16ff */
[----:B------:R1:W-:Y:S01]  /*41d0*/  LDGSTS.E [R54+0x8200], [R200.64], P0 ;  /* 0x08200000c8367fae */ /* 0x0003e20008121846 */
[C---:B------:R-:W-:Y:S01]  /*41e0*/  LOP3.LUT R16, R108.reuse, 0x1e, RZ, 0xfc, !PT ;  /* 0x0000001e6c107812 */ /* 0x040fe200078efcff */
[----:B------:R-:W-:Y:S01]  /*41f0*/  IMAD R67, R75, c[0x0][0x190], RZ ;  /* 0x000064004b437a24 */ /* 0x000fe200078e02ff */
[----:B------:R-:W-:Y:S01]  /*4200*/  LOP3.LUT R2, R108, 0x1a, RZ, 0xfc, !PT ;  /* 0x0000001a6c027812 */ /* 0x000fe200078efcff */
[----:B------:R1:W-:Y:S01]  /*4210*/  LDGSTS.E [R54+0x8600], [R196.64], P3 ;  /* 0x08600000c4367fae */ /* 0x0003e20009921846 */
[----:B------:R-:W-:Y:S01]  /*4220*/  LOP3.LUT R3, R106, 0x1f, RZ, 0xc0, !PT ;  /* 0x0000001f6a037812 */ /* 0x000fe200078ec0ff */
[----:B------:R-:W-:Y:S01]  /*4230*/  IMAD R75, R83, c[0x0][0x190], RZ ;  /* 0x00006400534b7a24 */ /* 0x000fe200078e02ff */
[----:B------:R-:W-:Y:S01]  /*4240*/  ISETP.NE.U32.AND P1, PT, R26, RZ, PT ;  /* 0x000000ff1a00720c */ /* 0x000fe20003f25070 */
[----:B------:R4:W-:Y:S01]  /*4250*/  LDGSTS.E [R54+0x8a00], [R12.64], P2 ;  /* 0x08a000000c367fae */ /* 0x0009e20009121846 */
[----:B------:R-:W-:Y:S01]  /*4260*/  ISETP.GE.AND P2, PT, R16, c[0x0][0x180], PT ;  /* 0x0000600010007a0c */ /* 0x000fe20003f46270 */
[----:B---3--:R-:W-:Y:S01]  /*4270*/  IMAD R24, R3, c[0x0][0x18c], RZ ;  /* 0x0000630003187a24 */ /* 0x008fe200078e02ff */
[----:B------:R-:W-:Y:S01]  /*4280*/  ISETP.GE.AND P4, PT, R2, c[0x0][0x180], PT ;  /* 0x0000600002007a0c */ /* 0x000fe20003f86270 */
[----:B------:R-:W-:Y:S01]  /*4290*/  IMAD R81, R89, c[0x0][0x190], RZ ;  /* 0x0000640059517a24 */ /* 0x000fe200078e02ff */
[C---:B------:R-:W-:Y:S01]  /*42a0*/  SEL R26, R0.reuse, RZ, !P2 ;  /* 0x000000ff001a7207 */ /* 0x040fe20005000000 */
[----:B------:R-:W-:Y:S01]  /*42b0*/  IMAD R83, R91, c[0x0][0x190], RZ ;  /* 0x000064005b537a24 */ /* 0x000fe200078e02ff */
[----:B------:R-:W-:Y:S01]  /*42c0*/  SEL R15, R0, RZ, !P4 ;  /* 0x000000ff000f7207 */ /* 0x000fe20006000000 */
[----:B------:R-:W-:Y:S01]  /*42d0*/  IMAD R89, R95, c[0x0][0x190], RZ ;  /* 0x000064005f597a24 */ /* 0x000fe200078e02ff */
[----:B------:R-:W-:Y:S01]  /*42e0*/  ISETP.NE.U32.AND P5, PT, R14, RZ, PT ;  /* 0x000000ff0e00720c */ /* 0x000fe20003fa5070 */
[----:B------:R-:W-:Y:S01]  /*42f0*/  IMAD R91, R34, c[0x0][0x190], RZ ;  /* 0x00006400225b7a24 */ /* 0x000fe200078e02ff */
[----:B------:R-:W-:Y:S01]  /*4300*/  LEA R28, P3, R24, c[0x0][0x168], 0x2 ;  /* 0x00005a00181c7a11 */ /* 0x000fe200078610ff */
[----:B------:R-:W-:Y:S01]  /*4310*/  IMAD R95, R99, c[0x0][0x190], RZ ;  /* 0x00006400635f7a24 */ /* 0x000fe200078e02ff */
[----:B----4-:R-:W-:Y:S01]  /*4320*/  LEA R12, P2, R43, R20, 0x2 ;  /* 0x000000142b0c7211 */ /* 0x010fe200078410ff */
[----:B------:R-:W-:Y:S01]  /*4330*/  IMAD R99, R101, c[0x0][0x190], RZ ;  /* 0x0000640065637a24 */ /* 0x000fe200078e02ff */
[----:B------:R-:W-:Y:S01]  /*4340*/  ISETP.NE.U32.AND P4, PT, R15, RZ, PT ;  /* 0x000000ff0f00720c */ /* 0x000fe20003f85070 */
[----:B------:R-:W-:Y:S01]  /*4350*/  IMAD R101, R102, c[0x0][0x190], RZ ;  /* 0x0000640066657a24 */ /* 0x000fe200078e02ff */
[----:B------:R-:W-:Y:S01]  /*4360*/  LEA.HI.X.SX32 R13, R43, R18, 0x2, P2 ;  /* 0x000000122b0d7211 */ /* 0x000fe200010f16ff */
[----:B------:R-:W-:Y:S01]  /*4370*/  IMAD R43, R97, c[0x0][0x190], RZ ;  /* 0x00006400612b7a24 */ /* 0x000fe200078e02ff */
[----:B------:R-:W-:Y:S01]  /*4380*/  LEA R14, P2, R17, R20, 0x2 ;  /* 0x00000014110e7211 */ /* 0x000fe200078410ff */
[----:B------:R-:W-:Y:S01]  /*4390*/  IMAD R97, R100, c[0x0][0x190], RZ ;  /* 0x0000640064617a24 */ /* 0x000fe200078e02ff */
[----:B------:R-:W-:-:S02]  /*43a0*/  LEA.HI.X.SX32 R24, R24, c[0x0][0x16c], 0x2, P3 ;  /* 0x00005b0018187a11 */ /* 0x000fc400018f16ff */
[----:B------:R-:W-:Y:S02]  /*43b0*/  LEA.HI.X.SX32 R15, R17, R18, 0x2, P2 ;  /* 0x00000012110f7211 */ /* 0x000fe400010f16ff */
[----:B------:R-:W-:Y:S02]  /*43c0*/  LEA R16, P2, R209, R20, 0x2 ;  /* 0x00000014d1107211 */ /* 0x000fe400078410ff */
[----:B------:R-:W-:Y:S02]  /*43d0*/  LEA R194, P3, R33, R28, 0x2 ;  /* 0x0000001c21c27211 */ /* 0x000fe400078610ff */
[----:B------:R-:W-:Y:S02]  /*43e0*/  LEA.HI.X.SX32 R17, R209, R18, 0x2, P2 ;  /* 0x00000012d1117211 */ /* 0x000fe400010f16ff */
[----:B------:R-:W-:Y:S02]  /*43f0*/  LEA R192, P2, R35, R28, 0x2 ;  /* 0x0000001c23c07211 */ /* 0x000fe400078410ff */
[----:B------:R-:W-:Y:S01]  /*4400*/  LEA.HI.X.SX32 R195, R33, R24, 0x2, P3 ;  /* 0x0000001821c37211 */ /* 0x000fe200018f16ff */
[----:B------:R3:W-:Y:S01]  /*4410*/  LDGSTS.E [R54+0x8e00], [R16.64], P1 ;  /* 0x08e0000010367fae */ /* 0x0007e20008921846 */
[----:B------:R-:W-:-:S02]  /*4420*/  LEA R190, P3, R45, R28, 0x2 ;  /* 0x0000001c2dbe7211 */ /* 0x000fc400078610ff */
[----:B------:R-:W-:Y:S02]  /*4430*/  LEA.HI.X.SX32 R193, R35, R24, 0x2, P2 ;  /* 0x0000001823c17211 */ /* 0x000fe400010f16ff */
[----:B------:R-:W-:Y:S02]  /*4440*/  LEA R188, P2, R47, R28, 0x2 ;  /* 0x0000001c2fbc7211 */ /* 0x000fe400078410ff */
[----:B------:R-:W-:Y:S01]  /*4450*/  LEA.HI.X.SX32 R191, R45, R24, 0x2, P3 ;  /* 0x000000182dbf7211 */ /* 0x000fe200018f16ff */
[----:B------:R-:W-:Y:S01]  /*4460*/  IMAD R45, R44, c[0x0][0x190], RZ ;  /* 0x000064002c2d7a24 */ /* 0x000fe200078e02ff */
[----:B------:R-:W-:Y:S02]  /*4470*/  LEA R186, P3, R49, R28, 0x2 ;  /* 0x0000001c31ba7211 */ /* 0x000fe400078610ff */
[----:B------:R-:W-:Y:S01]  /*4480*/  LEA.HI.X.SX32 R189, R47, R24, 0x2, P2 ;  /* 0x000000182fbd7211 */ /* 0x000fe200010f16ff */
[----:B------:R-:W-:Y:S01]  /*4490*/  IMAD R47, R104, c[0x0][0x190], RZ ;  /* 0x00006400682f7a24 */ /* 0x000fe200078e02ff */
[----:B------:R-:W-:-:S02]  /*44a0*/  LEA R184, P2, R51, R28, 0x2 ;  /* 0x0000001c33b87211 */ /* 0x000fc400078410ff */
[----:B------:R-:W-:Y:S01]  /*44b0*/  LEA.HI.X.SX32 R187, R49, R24, 0x2, P3 ;  /* 0x0000001831bb7211 */ /* 0x000fe200018f16ff */
[----:B------:R-:W-:Y:S01]  /*44c0*/  IMAD R49, R46, c[0x0][0x190], RZ ;  /* 0x000064002e317a24 */ /* 0x000fe200078e02ff */
        /* <DEDUP_REMOVED lines=37> */
[----:B------:R-:W-:Y:S02]  /*4720*/  LEA.HI.X.SX32 R151, R75, R24, 0x2, P2 ;  /* 0x000000184b977211 */ /* 0x000fe400010f16ff */
[----:B------:R-:W-:Y:S01]  /*4730*/  LEA R146, P2, R79, R28, 0x2 ;  /* 0x0000001c4f927211 */ /* 0x000fe200078410ff */
[----:B------:R-:W-:Y:S01]  /*4740*/  CS2R R74, SRZ ;  /* 0x00000000004a7805 */ /* 0x000fe2000001ff00 */
[----:B------:R-:W-:Y:S02]  /*4750*/  LEA.HI.X.SX32 R149, R77, R24, 0x2, P3 ;  /* 0x000000184d957211 */ /* 0x000fe400018f16ff */
[----:B------:R-:W-:Y:S01]  /*4760*/  LEA R144, P3, R81, R28, 0x2 ;  /* 0x0000001c51907211 */ /* 0x000fe200078610ff */
[----:B------:R-:W-:Y:S01]  /*4770*/  CS2R R76, SRZ ;  /* 0x00000000004c7805 */ /* 0x000fe2000001ff00 */
[----:B------:R-:W-:-:S02]  /*4780*/  LEA.HI.X.SX32 R147, R79, R24, 0x2, P2 ;  /* 0x000000184f937211 */ /* 0x000fc400010f16ff */
[----:B------:R-:W-:Y:S01]  /*4790*/  LEA R142, P2, R83, R28, 0x2 ;  /* 0x0000001c538e7211 */ /* 0x000fe200078410ff */
[----:B------:R-:W-:Y:S01]  /*47a0*/  CS2R R78, SRZ ;  /* 0x00000000004e7805 */ /* 0x000fe2000001ff00 */
        /* <DEDUP_REMOVED lines=18> */
[----:B------:R-:W-:Y:S01]  /*48d0*/  LEA.HI.X.SX32 R33, R43, R24, 0x2, P3 ;  /* 0x000000182b217211 */ /* 0x000fe200018f16ff */
[----:B------:R-:W-:Y:S01]  /*48e0*/  IMAD R43, R4, c[0x0][0x190], RZ ;  /* 0x00006400042b7a24 */ /* 0x000fe200078e02ff */
[----:B------:R-:W-:Y:S02]  /*48f0*/  LEA R8, P3, R95, R28, 0x2 ;  /* 0x0000001c5f087211 */ /* 0x000fe400078610ff */
        /* <DEDUP_REMOVED lines=22> */
[----:B------:R-:W-:Y:S02]  /*4a60*/  LEA R240, P3, R47, R28, 0x2 ;  /* 0x0000001c2ff07211 */ /* 0x000fe400078610ff */
        /* <DEDUP_REMOVED lines=9> */
[----:B------:R-:W-:Y:S02]  /*4b00*/  LEA.HI.X.SX32 R237, R51, R24, 0x2, P3 ;  /* 0x0000001833ed7211 */ /* 0x000fe400018f16ff */
[----:B------:R-:W-:Y:S01]  /*4b10*/  LEA R232, P3, R55, R28, 0x2 ;  /* 0x0000001c37e87211 */ /* 0x000fe200078610ff */
[----:B------:R-:W-:Y:S01]  /*4b20*/  CS2R R50, SRZ ;  /* 0x0000000000327805 */ /* 0x000fe2000001ff00 */
[----:B------:R-:W-:Y:S02]  /*4b30*/  LEA.HI.X.SX32 R235, R53, R24, 0x2, P2 ;  /* 0x0000001835eb7211 */ /* 0x000fe400010f16ff */
[----:B------:R-:W-:Y:S01]  /*4b40*/  LEA R230, P2, R57, R28, 0x2 ;  /* 0x0000001c39e67211 */ /* 0x000fe200078410ff */
[----:B------:R-:W-:Y:S01]  /*4b50*/  CS2R R52, SRZ ;  /* 0x0000000000347805 */ /* 0x000fe2000001ff00 */
[----:B------:R-:W-:Y:S02]  /*4b60*/  LEA.HI.X.SX32 R233, R55, R24, 0x2, P3 ;  /* 0x0000001837e97211 */ /* 0x000fe400018f16ff */
[----:B------:R-:W-:-:S02]  /*4b70*/  LEA R228, P3, R59, R28, 0x2 ;  /* 0x0000001c3be47211 */ /* 0x000fc400078610ff */
[----:B------:R-:W-:Y:S02]  /*4b80*/  LEA.HI.X.SX32 R231, R57, R24, 0x2, P2 ;  /* 0x0000001839e77211 */ /* 0x000fe400010f16ff */
        /* <DEDUP_REMOVED lines=31> */
[----:B------:R-:W-:Y:S01]  /*4d80*/  LEA.HI.X.SX32 R119, R39, R24, 0x2, P3 ;  /* 0x0000001827777211 */ /* 0x000fe200018f16ff */
[----:B------:R-:W-:Y:S01]  /*4d90*/  STL.64 [R1+0x130], R116 ;  /* 0x0001307401007387 */ /* 0x000fe20000100a00 */
[----:B------:R-:W-:Y:S02]  /*4da0*/  LEA R120, P3, R37, R28, 0x2 ;  /* 0x0000001c25787211 */ /* 0x000fe400078610ff */
[----:B------:R-:W-:Y:S01]  /*4db0*/  LOP3.LUT R2, R106, 0x7f, RZ, 0xc0, !PT ;  /* 0x0000007f6a027812 */ /* 0x000fe200078ec0ff */
[----:B------:R-:W-:Y:S01]  /*4dc0*/  STL.64 [R1+0x138], R118 ;  /* 0x0001387601007387 */ /* 0x000fe20000100a00 */
[----:B------:R-:W-:-:S02]  /*4dd0*/  LEA.HI.X.SX32 R115, R45, R24, 0x2, P2 ;  /* 0x000000182d737211 */ /* 0x000fc400010f16ff */
[----:B--2---:R-:W-:Y:S01]  /*4de0*/  LEA R198, P2, R47, R28, 0x2 ;  /* 0x0000001c2fc67211 */ /* 0x004fe200078410ff */
[----:B------:R-:W-:Y:S01]  /*4df0*/  IMAD.SHL.U32 R25, R2, 0x4, RZ ;  /* 0x0000000402197824 */ /* 0x000fe200078e00ff */
[----:B------:R-:W-:Y:S01]  /*4e00*/  LEA.HI.X.SX32 R121, R37, R24, 0x2, P3 ;  /* 0x0000001825797211 */ /* 0x000fe200018f16ff */
[----:B------:R-:W-:Y:S01]  /*4e10*/  IMAD R37, R22, c[0x0][0x190], RZ ;  /* 0x0000640016257a24 */ /* 0x000fe200078e02ff */
[----:B------:R-:W-:Y:S01]  /*4e20*/  LEA R112, P3, R31, R28, 0x2 ;  /* 0x0000001c1f707211 */ /* 0x000fe200078610ff */
[----:B------:R-:W-:Y:S01]  /*4e30*/  STL.64 [R1+0x140], R114 ;  /* 0x0001407201007387 */ /* 0x000fe20000100a00 */
[----:B------:R-:W-:Y:S01]  /*4e40*/  LEA.HI.X.SX32 R199, R47, R24, 0x2, P2 ;  /* 0x000000182fc77211 */ /* 0x000fe200010f16ff */
[----:B------:R-:W-:Y:S01]  /*4e50*/  CS2R R44, SRZ ;  /* 0x00000000002c7805 */ /* 0x000fe2000001ff00 */
[----:B------:R-:W-:Y:S01]  /*4e60*/  LEA R2, P2, R49, R28, 0x2 ;  /* 0x0000001c31027211 */ /* 0x000fe200078410ff */
[----:B---3--:R-:W-:Y:S01]  /*4e70*/  IMAD.MOV.U32 R16, RZ, RZ, R112 ;  /* 0x000000ffff107224 */ /* 0x008fe200078e0070 */
[----:B------:R-:W-:Y:S01]  /*4e80*/  LEA.HI.X.SX32 R113, R31, R24, 0x2, P3 ;  /* 0x000000181f717211 */ /* 0x000fe200018f16ff */
[----:B------:R-:W-:Y:S01]  /*4e90*/  STL.64 [R1+0x148], R120 ;  /* 0x0001487801007387 */ /* 0x000fe20000100a00 */
[----:B------:R-:W-:Y:S01]  /*4ea0*/  LEA R110, P3, R29, R28, 0x2 ;  /* 0x0000001c1d6e7211 */ /* 0x000fe200078610ff */
[----:B------:R-:W-:Y:S01]  /*4eb0*/  IMAD.MOV.U32 R31, RZ, RZ, R117 ;  /* 0x000000ffff1f7224 */ /* 0x000fe200078e0075 */
[----:B------:R-:W-:Y:S01]  /*4ec0*/  ISETP.GE.AND P0, PT, R3, c[0x0][0x180], PT ;  /* 0x0000600003007a0c */ /* 0x000fe20003f06270 */
[----:B------:R-:W-:Y:S01]  /*4ed0*/  IMAD.MOV.U32 R17, RZ, RZ, R113 ;  /* 0x000000ffff117224 */ /* 0x000fe200078e0071 */
[----:B------:R-:W-:Y:S01]  /*4ee0*/  LEA.HI.X.SX32 R3, R49, R24, 0x2, P2 ;  /* 0x0000001831037211 */ /* 0x000fe200010f16ff */
[----:B------:R-:W-:Y:S01]  /*4ef0*/  STL.64 [R1+0x150], R198 ;  /* 0x000150c601007387 */ /* 0x000fe20000100a00 */
[----:B------:R-:W-:Y:S01]  /*4f00*/  LEA R202, P2, R27, R28, 0x2 ;  /* 0x0000001c1bca7211 */ /* 0x000fe200078410ff */
[----:B------:R-:W-:Y:S01]  /*4f10*/  CS2R R46, SRZ ;  /* 0x00000000002e7805 */ /* 0x000fe2000001ff00 */
[----:B------:R-:W-:Y:S01]  /*4f20*/  LEA.HI.X.SX32 R111, R29, R24, 0x2, P3 ;  /* 0x000000181d6f7211 */ /* 0x000fe200018f16ff */
[----:B------:R2:W-:Y:S01]  /*4f30*/  STL.64 [R1+0x160], R112 ;  /* 0x0001607001007387 */ /* 0x0005e20000100a00 */
[----:B------:R-:W-:Y:S01]  /*4f40*/  LEA R108, P3, R23, R28, 0x2 ;  /* 0x0000001c176c7211 */ /* 0x000fe200078610ff */
[----:B------:R-:W-:Y:S01]  /*4f50*/  IMAD.MOV.U32 R29, RZ, RZ, R115 ;  /* 0x000000ffff1d7224 */ /* 0x000fe200078e0073 */
[----:B------:R-:W-:Y:S01]  /*4f60*/  LEA.HI.X.SX32 R203, R27, R24, 0x2, P2 ;  /* 0x000000181bcb7211 */ /* 0x000fe200010f16ff */
[----:B------:R-:W-:Y:S01]  /*4f70*/  STL.64 [R1+0x170], R2 ;  /* 0x0001700201007387 */ /* 0x000fe20000100a00 */
[----:B------:R-:W-:Y:S01]  /*4f80*/  LEA R162, P2, R37, R28, 0x2 ;  /* 0x0000001c25a27211 */ /* 0x000fe200078410ff */
[----:B------:R-:W-:Y:S01]  /*4f90*/  CS2R R48, SRZ ;  /* 0x0000000000307805 */ /* 0x000fe2000001ff00 */
[----:B------:R-:W-:Y:S01]  /*4fa0*/  LEA.HI.X.SX32 R109, R23, R24, 0x2, P3 ;  /* 0x00000018176d7211 */ /* 0x000fe200018f16ff */
[----:B------:R-:W-:Y:S01]  /*4fb0*/  STL.64 [R1+0x178], R110 ;  /* 0x0001786e01007387 */ /* 0x000fe20000100a00 */
[----:B------:R-:W-:-:S02]  /*4fc0*/  LEA R38, P3, R21, R28, 0x2 ;  /* 0x0000001c15267211 */ /* 0x000fc400078610ff */
[----:B------:R-:W-:Y:S01]  /*4fd0*/  LEA.HI.X.SX32 R163, R37, R24, 0x2, P2 ;  /* 0x0000001825a37211 */ /* 0x000fe200010f16ff */
[----:B------:R-:W-:Y:S01]  /*4fe0*/  STL.64 [R1+0x180], R202 ;  /* 0x000180ca01007387 */ /* 0x000fe20000100a00 */
[----:B------:R-:W-:Y:S01]  /*4ff0*/  LEA R22, P2, R207, R20, 0x2 ;  /* 0x00000014cf167211 */ /* 0x000fe200078410ff */
[----:B--2---:R-:W-:Y:S01]  /*5000*/  CS2R R112, SRZ ;  /* 0x0000000000707805 */ /* 0x004fe2000001ff00 */
[----:B------:R-:W-:Y:S01]  /*5010*/  LEA.HI.X.SX32 R39, R21, R24, 0x2, P3 ;  /* 0x0000001815277211 */ /* 0x000fe200018f16ff */
[----:B------:R2:W-:Y:S01]  /*5020*/  STL.64 [R1+0x188], R108 ;  /* 0x0001886c01007387 */ /* 0x0005e20000100a00 */
[C---:B------:R-:W-:Y:S01]  /*5030*/  LEA R20, P3, R205.reuse, R20, 0x2 ;  /* 0x00000014cd147211 */ /* 0x040fe200078610ff */
[----:B------:R-:W-:Y:S01]  /*5040*/  CS2R R36, SRZ ;  /* 0x0000000000247805 */ /* 0x000fe2000001ff00 */
[----:B------:R-:W-:Y:S01]  /*5050*/  SEL R27, R0, RZ, !P0 ;  /* 0x000000ff001b7207 */ /* 0x000fe20004000000 */
[----:B------:R-:W-:Y:S01]  /*5060*/  STL.64 [R1+0x190], R162 ;  /* 0x000190a201007387 */ /* 0x000fe20000100a00 */
[----:B------:R-:W-:-:S02]  /*5070*/  LEA.HI.X.SX32 R21, R205, R18, 0x2, P3 ;  /* 0x00000012cd157211 */ /* 0x000fc400018f16ff */
[----:B------:R-:W-:Y:S01]  /*5080*/  ISETP.NE.U32.AND P3, PT, R26, RZ, PT ;  /* 0x000000ff1a00720c */ /* 0x000fe20003f65070 */
[----:B------:R-:W-:Y:S01]  /*5090*/  IMAD.MOV.U32 R26, RZ, RZ, R38 ;  /* 0x000000ffff1a7224 */ /* 0x000fe200078e0026 */
[----:B------:R-:W-:Y:S01]  /*50a0*/  LEA.HI.X.SX32 R23, R207, R18, 0x2, P2 ;  /* 0x00000012cf177211 */ /* 0x000fe200010f16ff */
[----:B------:R-:W-:Y:S01]  /*50b0*/  IMAD.MOV.U32 R18, RZ, RZ, R110 ;  /* 0x000000ffff127224 */ /* 0x000fe200078e006e */
[----:B------:R-:W-:Y:S01]  /*50c0*/  LOP3.LUT R56, R106, 0x60, RZ, 0xc0, !PT ;  /* 0x000000606a387812 */ /* 0x000fe200078ec0ff */
[----:B------:R3:W-:Y:S01]  /*50d0*/  STL.64 [R1+0x198], R38 ;  /* 0x0001982601007387 */ /* 0x0007e20000100a00 */
[----:B------:R-:W-:Y:S01]  /*50e0*/  ISETP.NE.U32.AND P2, PT, R27, RZ, PT ;  /* 0x000000ff1b00720c */ /* 0x000fe20003f45070 */
[----:B------:R-:W-:Y:S01]  /*50f0*/  IMAD.MOV.U32 R27, RZ, RZ, R39 ;  /* 0x000000ffff1b7224 */ /* 0x000fe200078e0027 */
[----:B------:R-:W-:Y:S01]  /*5100*/  SHF.R.U32.HI R30, RZ, 0x1, R56 ;  /* 0x00000001ff1e7819 */ /* 0x000fe20000011638 */
[----:B------:R4:W-:Y:S01]  /*5110*/  LDGSTS.E [R54+0x9200], [R22.64], P6 ;  /* 0x0920000016367fae */ /* 0x0009e2000b121846 */
[----:B------:R-:W-:Y:S01]  /*5120*/  LEA R160, P0, R19, R28, 0x2 ;  /* 0x0000001c13a07211 */ /* 0x000fe200078010ff */
[----:B------:R-:W-:Y:S01]  /*5130*/  IMAD.MOV.U32 R28, RZ, RZ, R114 ;  /* 0x000000ffff1c7224 */ /* 0x000fe200078e0072 */
[----:B------:R-:W-:Y:S01]  /*5140*/  LOP3.LUT R0, R25, R30, RZ, 0x3c, !PT ;  /* 0x0000001e19007212 */ /* 0x000fe200078e3cff */
[----:B------:R1:W-:Y:S01]  /*5150*/  LDGSTS.E [R54+0x9600], [R20.64], P5 ;  /* 0x0960000014367fae */ /* 0x0003e2000a921846 */
[----:B------:R-:W-:Y:S01]  /*5160*/  LEA.HI.X.SX32 R161, R19, R24, 0x2, P0 ;  /* 0x0000001813a17211 */ /* 0x000fe200000f16ff */
[----:B------:R-:W-:Y:S01]  /*5170*/  IMAD.MOV.U32 R19, RZ, RZ, R111 ;  /* 0x000000ffff137224 */ /* 0x000fe200078e006f */
[----:B------:R-:W-:Y:S01]  /*5180*/  CS2R R56, SRZ ;  /* 0x0000000000387805 */ /* 0x000fe2000001ff00 */
[----:B------:R3:W-:Y:S01]  /*5190*/  LDGSTS.E [R54+0x9a00], [R12.64], P4 ;  /* 0x09a000000c367fae */ /* 0x0007e2000a121846 */
[----:B------:R-:W-:Y:S01]  /*51a0*/  IMAD.MOV.U32 R24, RZ, RZ, R108 ;  /* 0x000000ffff187224 */ /* 0x000fe200078e006c */
[----:B------:R-:W-:Y:S01]  /*51b0*/  CS2R R106, SRZ ;  /* 0x00000000006a7805 */ /* 0x000fe2000001ff00 */
[----:B------:R-:W-:Y:S01]  /*51c0*/  IMAD.MOV.U32 R25, RZ, RZ, R109 ;  /* 0x000000ffff197224 */ /* 0x000fe200078e006d */
[----:B------:R3:W-:Y:S01]  /*51d0*/  LDGSTS.E [R54+0x9e00], [R14.64], P3 ;  /* 0x09e000000e367fae */ /* 0x0007e20009921846 */
[----:B----4-:R-:W-:Y:S01]  /*51e0*/  IMAD.MOV.U32 R22, RZ, RZ, R120 ;  /* 0x000000ffff167224 */ /* 0x010fe200078e0078 */
[----:B--2---:R-:W-:Y:S01]  /*51f0*/  CS2R R108, SRZ ;  /* 0x00000000006c7805 */ /* 0x004fe2000001ff00 */
[----:B------:R-:W-:Y:S01]  /*5200*/  IMAD.MOV.U32 R23, RZ, RZ, R121 ;  /* 0x000000ffff177224 */ /* 0x000fe200078e0079 */
[----:B------:R-:W0:Y:S01]  /*5210*/  LDGDEPBAR ;  /* 0x00000000000079af */ /* 0x000e220000000000 */
[----:B-1----:R-:W-:Y:S01]  /*5220*/  IMAD.MOV.U32 R20, RZ, RZ, R118 ;  /* 0x000000ffff147224 */ /* 0x002fe200078e0076 */
[----:B------:R-:W-:Y:S01]  /*5230*/  CS2R R110, SRZ ;  /* 0x00000000006e7805 */ /* 0x000fe2000001ff00 */
[----:B------:R-:W-:Y:S01]  /*5240*/  IMAD.MOV.U32 R21, RZ, RZ, R119 ;  /* 0x000000ffff157224 */ /* 0x000fe200078e0077 */
[----:B------:R1:W-:Y:S01]  /*5250*/  LDGSTS.E [R0], [R194.64], P2 ;  /* 0x00000000c2007fae */ /* 0x0003e20009121846 */
[----:B------:R-:W-:Y:S01]  /*5260*/  IMAD.MOV.U32 R30, RZ, RZ, R116 ;  /* 0x000000ffff1e7224 */ /* 0x000fe200078e0074 */
[----:B------:R-:W-:Y:S01]  /*5270*/  CS2R R114, SRZ ;  /* 0x0000000000727805 */ /* 0x000fe2000001ff00 */
[----:B------:R-:W-:Y:S01]  /*5280*/  CS2R R116, SRZ ;  /* 0x0000000000747805 */ /* 0x000fe2000001ff00 */
[----:B------:R1:W-:Y:S01]  /*5290*/  LDGSTS.E [R0+0x400], [R190.64], P2 ;  /* 0x00400000be007fae */ /* 0x0003e20009121846 */
[----:B---3--:R-:W-:Y:S01]  /*52a0*/  LOP3.LUT R14, R0, 0x40, RZ, 0x3c, !PT ;  /* 0x00000040000e7812 */ /* 0x008fe200078e3cff */
[----:B------:R-:W-:Y:S01]  /*52b0*/  IMAD.MOV.U32 R15, RZ, RZ, 0x1f ;  /* 0x0000001fff0f7424 */ /* 0x000fe200078e00ff */
[----:B------:R-:W-:Y:S01]  /*52c0*/  CS2R R54, SRZ ;  /* 0x0000000000367805 */ /* 0x000fe2000001ff00 */
[----:B------:R1:W-:Y:S01]  /*52d0*/  LDGSTS.E [R0+0x800], [R186.64], P2 ;  /* 0x00800000ba007fae */ /* 0x0003e20009121846 */
[----:B------:R-:W-:Y:S01]  /*52e0*/  CS2R R118, SRZ ;  /* 0x0000000000767805 */ /* 0x000fe2000001ff00 */
[----:B------:R-:W-:Y:S01]  /*52f0*/  CS2R R120, SRZ ;  /* 0x0000000000787805 */ /* 0x000fe2000001ff00 */
[----:B------:R-:W-:Y:S01]  /*5300*/  IADD3 R15, R15, c[0x0][0x180], RZ ;  /* 0x000060000f0f7a10 */ /* 0x000fe20007ffe0ff */
[----:B------:R1:W-:Y:S01]  /*5310*/  LDGSTS.E [R0+0xc00], [R182.64], P2 ;  /* 0x00c00000b6007fae */ /* 0x0003e20009121846 */
[----:B------:R-:W-:Y:S01]  /*5320*/  CS2R R38, SRZ ;  /* 0x0000000000267805 */ /* 0x000fe2000001ff00 */
[----:B------:R-:W-:Y:S01]  /*5330*/  CS2R R12, SRZ ;  /* 0x00000000000c7805 */ /* 0x000fe2000001ff00 */
[----:B------:R-:W-:Y:S01]  /*5340*/  ISETP.GE.AND P0, PT, R15, 0x20, PT ;  /* 0x000000200f00780c */ /* 0x000fe20003f06270 */
[----:B------:R1:W-:Y:S04]  /*5350*/  LDGSTS.E [R0+0x1000], [R178.64], P2 ;  /* 0x01000000b2007fae */ /* 0x0003e80009121846 */
        /* <DEDUP_REMOVED lines=54> */
[----:B------:R1:W-:Y:S04]  /*56c0*/  STL.64 [R1+0x1a0], R160 ;  /* 0x0001a0a001007387 */ /* 0x0003e80000100a00 */
[----:B------:R1:W-:Y:S04]  /*56d0*/  LDGSTS.E [R14+0x6e00], [R198.64], P2 ;  /* 0x06e00000c60e7fae */ /* 0x0003e80009121846 */
[----:B------:R2:W-:Y:S04]  /*56e0*/  LDGSTS.E [R14+0x7200], [R2.64], P2 ;  /* 0x07200000020e7fae */ /* 0x0005e80009121846 */
[----:B------:R3:W-:Y:S04]  /*56f0*/  LDGSTS.E [R14+0x7600], [R202.64], P2 ;  /* 0x07600000ca0e7fae */ /* 0x0007e80009121846 */
[----:B-1----:R1:W5:Y:S04]  /*5700*/  LDL.LU.64 R198, [R1+0x1c0] ;  /* 0x0001c00001c67983 */ /* 0x0023680000300a00 */
[----:B--2---:R1:W5:Y:S04]  /*5710*/  LDL.LU.64 R2, [R1+0x1b8] ;  /* 0x0001b80001027983 */ /* 0x0043680000300a00 */
[----:B---3--:R1:W5:Y:S01]  /*5720*/  LDL.LU.64 R202, [R1+0x1b0] ;  /* 0x0001b00001ca7983 */ /* 0x0083620000300a00 */
[----:B----4-:R-:W-:Y:S01]  /*5730*/  CS2R R16, SRZ ;  /* 0x0000000000107805 */ /* 0x010fe2000001ff00 */
[----:B------:R-:W-:Y:S01]  /*5740*/  CS2R R18, SRZ ;  /* 0x0000000000127805 */ /* 0x000fe2000001ff00 */
[----:B------:R-:W-:Y:S01]  /*5750*/  CS2R R20, SRZ ;  /* 0x0000000000147805 */ /* 0x000fe2000001ff00 */
[----:B------:R2:W-:Y:S01]  /*5760*/  LDGSTS.E [R14+0x7a00], [R162.64], P2 ;  /* 0x07a00000a20e7fae */ /* 0x0005e20009121846 */
[----:B------:R-:W-:Y:S01]  /*5770*/  CS2R R22, SRZ ;  /* 0x0000000000167805 */ /* 0x000fe2000001ff00 */
[----:B------:R-:W-:Y:S01]  /*5780*/  CS2R R24, SRZ ;  /* 0x0000000000187805 */ /* 0x000fe2000001ff00 */
[----:B------:R-:W-:Y:S01]  /*5790*/  CS2R R26, SRZ ;  /* 0x00000000001a7805 */ /* 0x000fe2000001ff00 */
[----:B------:R3:W-:Y:S01]  /*57a0*/  LDGSTS.E [R14+0x7e00], [R160.64], P2 ;  /* 0x07e00000a00e7fae */ /* 0x0007e20009121846 */
[----:B------:R-:W-:Y:S01]  /*57b0*/  CS2R R28, SRZ ;  /* 0x00000000001c7805 */ /* 0x000fe2000001ff00 */
[----:B------:R-:W-:-:S02]  /*57c0*/  CS2R R30, SRZ ;  /* 0x00000000001e7805 */ /* 0x000fc4000001ff00 */
[----:B------:R-:W0:Y:S01]  /*57d0*/  LDGDEPBAR ;  /* 0x00000000000079af */ /* 0x000e220000000000 */
[----:B--2---:R-:W-:Y:S01]  /*57e0*/  CS2R R162, SRZ ;  /* 0x0000000000a27805 */ /* 0x004fe2000001ff00 */
[----:B---3--:R-:W-:Y:S01]  /*57f0*/  CS2R R14, SRZ ;  /* 0x00000000000e7805 */ /* 0x008fe2000001ff00 */
[----:B------:R-:W-:Y:S01]  /*5800*/  CS2R R160, SRZ ;  /* 0x0000000000a07805 */ /* 0x000fe2000001ff00 */
[----:B------:R-:W-:Y:S05]  /*5810*/  @!P0 BRA `(.L_x_0) ;  /* 0x000039f000008947 */ /* 0x000fea0003800000 */
[----:B-1----:R-:W-:Y:S01]  /*5820*/  IMAD.MOV.U32 R161, RZ, RZ, 0x1f ;  /* 0x0000001fffa17424 */ /* 0x002fe200078e00ff */
[----:B------:R-:W1:Y:S01]  /*5830*/  S2R R163, SR_TID.X ;  /* 0x0000000000a37919 */ /* 0x000e620000002100 */
[----:B-----5:R-:W-:Y:S02]  /*5840*/  SHF.R.S32.HI R13, RZ, 0x1f, R2 ;  /* 0x0000001fff0d7819 */ /* 0x020fe40000011402 */
[----:B------:R-:W-:Y:S02]  /*5850*/  SHF.R.S32.HI R12, RZ, 0x1f, R207 ;  /* 0x0000001fff0c7819 */ /* 0x000fe400000114cf */
[----:B------:R-:W-:-:S02]  /*5860*/  IADD3 R161, R161, c[0x0][0x180], RZ ;  /* 0x00006000a1a17a10 */ /* 0x000fc40007ffe0ff */
[----:B------:R-:W-:Y:S02]  /*5870*/  SHF.L.U64.HI R38, R2, 0x2, R13 ;  /* 0x0000000202267819 */ /* 0x000fe4000001020d */
[----:B------:R-:W-:Y:S02]  /*5880*/  SHF.R.S32.HI R162, RZ, 0x1f, R161 ;  /* 0x0000001fffa27819 */ /* 0x000fe400000114a1 */
[-C--:B------:R-:W-:Y:S02]  /*5890*/  LEA R23, P2, R207, R204.reuse, 0x2 ;  /* 0x000000cccf177211 */ /* 0x080fe400078410ff */
[----:B------:R-:W-:Y:S02]  /*58a0*/  LEA.HI R162, R162, R161, RZ, 0x5 ;  /* 0x000000a1a2a27211 */ /* 0x000fe400078f28ff */
[----:B------:R-:W2:Y:S01]  /*58b0*/  S2R R161, SR_TID.X ;  /* 0x0000000000a17919 */ /* 0x000ea20000002100 */
[----:B------:R-:W-:Y:S02]  /*58c0*/  SHF.R.S32.HI R26, RZ, 0x1f, R205 ;  /* 0x0000001fff1a7819 */ /* 0x000fe400000114cd */
[----:B------:R-:W-:-:S02]  /*58d0*/  LEA R18, P0, R205, R204, 0x2 ;  /* 0x000000cccd127211 */ /* 0x000fc400078010ff */
[----:B------:R-:W-:Y:S02]  /*58e0*/  SHF.R.S32.HI R15, RZ, 0x1f, R206 ;  /* 0x0000001fff0f7819 */ /* 0x000fe400000114ce */
[----:B------:R-:W-:Y:S02]  /*58f0*/  LEA R20, P1, R206, R204, 0x2 ;  /* 0x000000ccce147211 */ /* 0x000fe400078210ff */
[C---:B-1----:R-:W-:Y:S02]  /*5900*/  LOP3.LUT R2, R163.reuse, 0x3, RZ, 0xc0, !PT ;  /* 0x00000003a3027812 */ /* 0x042fe400078ec0ff */
[----:B------:R-:W-:Y:S02]  /*5910*/  LOP3.LUT R13, R163, 0x1c, RZ, 0xc0, !PT ;  /* 0x0000001ca30d7812 */ /* 0x000fe400078ec0ff */
[----:B------:R-:W-:Y:S02]  /*5920*/  LEA.HI.X R29, R207, R38, R12, 0x2, P2 ;  /* 0x00000026cf1d7211 */ /* 0x000fe400010f140c */
[----:B------:R-:W-:Y:S01]  /*5930*/  LEA R24, P2, R210, R204, 0x2 ;  /* 0x000000ccd2187211 */ /* 0x000fe200078410ff */
[----:B------:R-:W-:Y:S01]  /*5940*/  IMAD R2, R2, 0x120, R13 ;  /* 0x0000012002027824 */ /* 0x000fe200078e020d */
[----:B------:R-:W-:-:S02]  /*5950*/  SHF.R.S32.HI R13, RZ, 0x1f, R210 ;  /* 0x0000001fff0d7819 */ /* 0x000fc400000114d2 */
[-C--:B------:R-:W-:Y:S02]  /*5960*/  LEA.HI.X R26, R205, R38.reuse, R26, 0x2, P0 ;  /* 0x00000026cd1a7211 */ /* 0x080fe400000f141a */
[----:B------:R-:W-:Y:S02]  /*5970*/  LEA.HI.X R28, R206, R38, R15, 0x2, P1 ;  /* 0x00000026ce1c7211 */ /* 0x000fe400008f140f */
[----:B------:R-:W-:Y:S02]  /*5980*/  SHF.R.S32.HI R15, RZ, 0x1f, R208 ;  /* 0x0000001fff0f7819 */ /* 0x000fe400000114d0 */
[----:B--2---:R-:W-:Y:S02]  /*5990*/  SHF.R.U32.HI R27, RZ, 0x6, R161 ;  /* 0x00000006ff1b7819 */ /* 0x004fe400000116a1 */
[----:B------:R-:W-:Y:S02]  /*59a0*/  LEA R19, P0, R208, R204, 0x2 ;  /* 0x000000ccd0137211 */ /* 0x000fe400078010ff */
[----:B------:R-:W-:-:S02]  /*59b0*/  SGXT.U32 R27, R27, 0x1 ;  /* 0x000000011b1b781a */ /* 0x000fc40000000000 */
[-C--:B------:R-:W-:Y:S02]  /*59c0*/  LEA.HI.X R160, R210, R38.reuse, R13, 0x2, P2 ;  /* 0x00000026d2a07211 */ /* 0x080fe400010f140d */
[C---:B------:R-:W-:Y:S02]  /*59d0*/  LOP3.LUT R16, R27.reuse, 0x1e, RZ, 0xfc, !PT ;  /* 0x0000001e1b107812 */ /* 0x040fe400078efcff */
[C---:B------:R-:W-:Y:S02]  /*59e0*/  LOP3.LUT R17, R27.reuse, 0x1c, RZ, 0xfc, !PT ;  /* 0x0000001c1b117812 */ /* 0x040fe400078efcff */
[C---:B------:R-:W-:Y:S01]  /*59f0*/  LOP3.LUT R22, R27.reuse, 0x1a, RZ, 0xfc, !PT ;  /* 0x0000001a1b167812 */ /* 0x040fe200078efcff */
[----:B------:R-:W-:Y:S01]  /*5a00*/  IMAD R13, R16, c[0x0][0x188], RZ ;  /* 0x00006200100d7a24 */ /* 0x000fe200078e02ff */
[----:B------:R-:W-:Y:S01]  /*5a10*/  LOP3.LUT R27, R27, 0x18, RZ, 0xfc, !PT ;  /* 0x000000181b1b7812 */ /* 0x000fe200078efcff */
[----:B------:R-:W-:Y:S01]  /*5a20*/  IMAD R16, R17, c[0x0][0x188], RZ ;  /* 0x0000620011107a24 */ /* 0x000fe200078e02ff */
[----:B------:R-:W-:Y:S01]  /*5a30*/  LEA.HI.X R30, R208, R38, R15, 0x2, P0 ;  /* 0x00000026d01e7211 */ /* 0x000fe200000f140f */
[----:B------:R-:W-:Y:S01]  /*5a40*/  IMAD R36, R22, c[0x0][0x188], RZ ;  /* 0x0000620016247a24 */ /* 0x000fe200078e02ff */
[----:B------:R-:W-:Y:S01]  /*5a50*/  SHF.R.S32.HI R12, RZ, 0x1f, R211 ;  /* 0x0000001fff0c7819 */ /* 0x000fe200000114d3 */
[----:B------:R-:W-:Y:S01]  /*5a60*/  IMAD.SHL.U32 R15, R13, 0x4, RZ ;  /* 0x000000040d0f7824 */ /* 0x000fe200078e00ff */
[-C--:B------:R-:W-:Y:S01]  /*5a70*/  LEA R25, P3, R211, R204.reuse, 0x2 ;  /* 0x000000ccd3197211 */ /* 0x080fe200078610ff */
[----:B------:R-:W-:Y:S01]  /*5a80*/  IMAD R37, R27, c[0x0][0x188], RZ ;  /* 0x000062001b257a24 */ /* 0x000fe200078e02ff */
[----:B------:R-:W-:Y:S01]  /*5a90*/  SHF.R.S32.HI R14, RZ, 0x1f, R209 ;  /* 0x0000001fff0e7819 */ /* 0x000fe200000114d1 */
[----:B------:R-:W-:Y:S01]  /*5aa0*/  IMAD.SHL.U32 R17, R16, 0x4, RZ ;  /* 0x0000000410117824 */ /* 0x000fe200078e00ff */
[----:B------:R-:W-:Y:S01]  /*5ab0*/  LEA R21, P1, R209, R204, 0x2 ;  /* 0x000000ccd1157211 */ /* 0x000fe200078210ff */
[----:B------:R-:W-:Y:S01]  /*5ac0*/  IMAD.SHL.U32 R27, R36, 0x4, RZ ;  /* 0x00000004241b7824 */ /* 0x000fe200078e00ff */
[----:B------:R-:W-:Y:S01]  /*5ad0*/  LEA.HI.X R161, R211, R38, R12, 0x2, P3 ;  /* 0x00000026d3a17211 */ /* 0x000fe200018f140c */
[----:B------:R-:W-:Y:S01]  /*5ae0*/  IMAD.HI R13, R13, 0x4, RZ ;  /* 0x000000040d0d7827 */ /* 0x000fe200078e02ff */
[----:B------:R-:W-:-:S02]  /*5af0*/  IADD3 R40, P5, P6, R15, c[0x0][0x160], R204 ;  /* 0x000058000f287a10 */ /* 0x000fc40007ebe0cc */
[----:B------:R-:W-:Y:S01]  /*5b00*/  LEA.HI.X R31, R209, R38, R14, 0x2, P1 ;  /* 0x00000026d11f7211 */ /* 0x000fe200008f140e */
[----:B------:R-:W-:Y:S01]  /*5b10*/  IMAD.SHL.U32 R15, R37, 0x4, RZ ;  /* 0x00000004250f7824 */ /* 0x000fe200078e00ff */
[--C-:B------:R-:W-:Y:S01]  /*5b20*/  IADD3 R39, P2, P3, R17, c[0x0][0x160], R204.reuse ;  /* 0x0000580011277a10 */ /* 0x100fe20007b5e0cc */
[----:B------:R-:W-:Y:S01]  /*5b30*/  STL [R1+0x124], R40 ;  /* 0x0001242801007387 */ /* 0x000fe20000100800 */
[----:B------:R-:W-:Y:S01]  /*5b40*/  IADD3 R27, P0, P1, R27, c[0x0][0x160], R204 ;  /* 0x000058001b1b7a10 */ /* 0x000fe2000791e0cc */
[----:B------:R-:W-:Y:S01]  /*5b50*/  IMAD.HI R16, R16, 0x4, RZ ;  /* 0x0000000410107827 */ /* 0x000fe200078e02ff */
[----:B------:R-:W-:Y:S01]  /*5b60*/  SHF.R.S32.HI R14, RZ, 0x1f, R3 ;  /* 0x0000001fff0e7819 */ /* 0x000fe20000011403 */
[----:B------:R-:W-:Y:S01]  /*5b70*/  STL [R1+0x11c], R39 ;  /* 0x00011c2701007387 */ /* 0x000fe20000100800 */
[----:B------:R-:W-:Y:S01]  /*5b80*/  LEA R22, P4, R3, R204, 0x2 ;  /* 0x000000cc03167211 */ /* 0x000fe200078810ff */
[----:B------:R-:W-:Y:S01]  /*5b90*/  IMAD.HI R36, R36, 0x4, RZ ;  /* 0x0000000424247827 */ /* 0x000fe200078e02ff */
[----:B------:R-:W-:Y:S01]  /*5ba0*/  LOP3.LUT R12, R163, 0x7, RZ, 0xc0, !PT ;  /* 0x00000007a30c7812 */ /* 0x000fe200078ec0ff */
[----:B------:R1:W-:Y:S01]  /*5bb0*/  STL [R1+0x12c], R27 ;  /* 0x00012c1b01007387 */ /* 0x0003e20000100800 */
[----:B------:R-:W-:Y:S01]  /*5bc0*/  IADD3.X R17, R13, c[0x0][0x164], R38, P5, P6 ;  /* 0x000059000d117a10 */ /* 0x000fe20002fec426 */
[----:B------:R-:W-:Y:S01]  /*5bd0*/  IMAD.HI R37, R37, 0x4, RZ ;  /* 0x0000000425257827 */ /* 0x000fe200078e02ff */
[----:B------:R-:W-:-:S02]  /*5be0*/  IADD3 R13, P5, P6, R15, c[0x0][0x160], R204 ;  /* 0x000058000f0d7a10 */ /* 0x000fc40007ebe0cc */
[----:B------:R-:W-:Y:S01]  /*5bf0*/  IADD3.X R15, R16, c[0x0][0x164], R38, P2, P3 ;  /* 0x00005900100f7a10 */ /* 0x000fe200017e6426 */
[----:B------:R-:W-:Y:S01]  /*5c00*/  STL [R1+0x120], R17 ;  /* 0x0001201101007387 */ /* 0x000fe20000100800 */
[----:B-1----:R-:W-:Y:S01]  /*5c10*/  LEA.HI.X R27, R3, R38, R14, 0x2, P4 ;  /* 0x00000026031b7211 */ /* 0x002fe200020f140e */
[C---:B------:R-:W-:Y:S02]  /*5c20*/  IMAD.SHL.U32 R14, R163.reuse, 0x2, RZ ;  /* 0x00000002a30e7824 */ /* 0x040fe400078e00ff */
[----:B------:R1:W-:Y:S01]  /*5c30*/  STL [R1+0x16c], R13 ;  /* 0x00016c0d01007387 */ /* 0x0003e20000100800 */
[C---:B------:R-:W-:Y:S01]  /*5c40*/  IMAD.SHL.U32 R3, R12.reuse, 0x10, RZ ;  /* 0x000000100c037824 */ /* 0x040fe200078e00ff */
[----:B------:R-:W-:Y:S02]  /*5c50*/  LOP3.LUT R163, R163, 0x60, RZ, 0xc0, !PT ;  /* 0x00000060a3a37812 */ /* 0x000fe400078ec0ff */
[----:B------:R-:W-:Y:S02]  /*5c60*/  STL [R1+0x118], R15 ;  /* 0x0001180f01007387 */ /* 0x000fe40000100800 */
[----:B------:R-:W-:Y:S01]  /*5c70*/  LOP3.LUT R3, R3, 0x30, R14, 0x78, !PT ;  /* 0x0000003003037812 */ /* 0x000fe200078e780e */
[----:B------:R-:W-:Y:S01]  /*5c80*/  IMAD R12, R12, 0x4, R163 ;  /* 0x000000040c0c7824 */ /* 0x000fe200078e02a3 */
[----:B------:R-:W-:-:S02]  /*5c90*/  IADD3.X R14, R36, c[0x0][0x164], R38, P0, P1 ;  /* 0x00005900240e7a10 */ /* 0x000fc400007e2426 */
[----:B-1----:R-:W-:Y:S01]  /*5ca0*/  IADD3.X R13, R37, c[0x0][0x164], R38, P5, P6 ;  /* 0x00005900250d7a10 */ /* 0x002fe20002fec426 */
[----:B------:R-:W-:Y:S02]  /*5cb0*/  IMAD.U32 R3, R12, 0x20, R3 ;  /* 0x000000200c037824 */ /* 0x000fe400078e0003 */
[----:B------:R-:W-:Y:S04]  /*5cc0*/  STL [R1+0x128], R14 ;  /* 0x0001280e01007387 */ /* 0x000fe80000100800 */
[----:B------:R-:W-:Y:S04]  /*5cd0*/  STL [R1+0x158], R13 ;  /* 0x0001580d01007387 */ /* 0x000fe80000100800 */
[----:B------:R-:W-:Y:S04]  /*5ce0*/  STL.64 [R1+0x110], R202 ;  /* 0x000110ca01007387 */ /* 0x000fe80000100a00 */
        /* <DEDUP_REMOVED lines=32> */
[----:B------:R1:W-:Y:S04]  /*5ef0*/  STL.64 [R1+0x8], R6 ;  /* 0x0000080601007387 */ /* 0x0003e80000100a00 */
[----:B------:R2:W-:Y:S04]  /*5f00*/  STL.64 [R1], R4 ;  /* 0x0000000401007387 */ /* 0x0005e80000100a00 */
[----:B------:R3:W5:Y:S04]  /*5f10*/  LDL.LU.64 R210, [R1+0x130] ;  /* 0x0001300001d27983 */ /* 0x0007680000300a00 */
[----:B------:R3:W5:Y:S01]  /*5f20*/  LDL.LU.64 R208, [R1+0x138] ;  /* 0x0001380001d07983 */ /* 0x0007620000300a00 */
[----:B-1----:R-:W-:-:S03]  /*5f30*/  IADD3 R6, P6, R18, c[0x0][0x160], RZ ;  /* 0x0000580012067a10 */ /* 0x002fc60007fde0ff */
[----:B------:R3:W5:Y:S01]  /*5f40*/  LDL.LU.64 R206, [R1+0x140] ;  /* 0x0001400001ce7983 */ /* 0x0007620000300a00 */
[----:B--2---:R-:W-:-:S03]  /*5f50*/  IADD3 R4, P5, R20, c[0x0][0x160], RZ ;  /* 0x0000580014047a10 */ /* 0x004fc60007fbe0ff */
[----:B------:R3:W5:Y:S01]  /*5f60*/  LDL.LU.64 R204, [R1+0x148] ;  /* 0x0001480001cc7983 */ /* 0x0007620000300a00 */
[----:B------:R-:W-:-:S03]  /*5f70*/  IADD3 R5, P4, R23, c[0x0][0x160], RZ ;  /* 0x0000580017057a10 */ /* 0x000fc60007f9e0ff */
[----:B------:R3:W5:Y:S04]  /*5f80*/  LDL.LU.64 R202, [R1+0x150] ;  /* 0x0001500001ca7983 */ /* 0x0007680000300a00 */
[----:B------:R3:W5:Y:S04]  /*5f90*/  LDL.LU.64 R200, [R1+0x160] ;  /* 0x0001600001c87983 */ /* 0x0007680000300a00 */
[----:B------:R3:W5:Y:S04]  /*5fa0*/  LDL.LU.64 R194, [R1+0x170] ;  /* 0x0001700001c27983 */ /* 0x0007680000300a00 */
[----:B------:R3:W5:Y:S04]  /*5fb0*/  LDL.64 R192, [R1+0x178] ;  /* 0x0001780001c07983 */ /* 0x0007680000100a00 */
[----:B------:R3:W5:Y:S04]  /*5fc0*/  LDL.64 R190, [R1+0x180] ;  /* 0x0001800001be7983 */ /* 0x0007680000100a00 */
[----:B------:R3:W5:Y:S04]  /*5fd0*/  LDL.64 R188, [R1+0x188] ;  /* 0x0001880001bc7983 */ /* 0x0007680000100a00 */
[----:B------:R3:W5:Y:S04]  /*5fe0*/  LDL.64 R186, [R1+0x190] ;  /* 0x0001900001ba7983 */ /* 0x0007680000100a00 */
[----:B------:R3:W5:Y:S04]  /*5ff0*/  LDL.LU.64 R184, [R1+0x198] ;  /* 0x0001980001b87983 */ /* 0x0007680000300a00 */
[----:B------:R3:W5:Y:S01]  /*6000*/  LDL.LU.64 R178, [R1+0x1a0] ;  /* 0x0001a00001b27983 */ /* 0x0007620000300a00 */
[----:B------:R-:W-:Y:S01]  /*6010*/  IADD3.X R7, R28, c[0x0][0x164], RZ, P5, !PT ;  /* 0x000059001c077a10 */ /* 0x000fe20002ffe4ff */
[----:B------:R-:W-:Y:S01]  /*6020*/  IMAD.MOV.U32 R252, RZ, RZ, c[0x0][0x18c] ;  /* 0x00006300fffc7624 */ /* 0x000fe200078e00ff */
[----:B------:R-:W-:Y:S01]  /*6030*/  CS2R R172, SRZ ;  /* 0x0000000000ac7805 */ /* 0x000fe2000001ff00 */
[----:B------:R1:W-:Y:S01]  /*6040*/  STL [R1+0x134], R6 ;  /* 0x0001340601007387 */ /* 0x0003e20000100800 */
[----:B------:R-:W-:Y:S01]  /*6050*/  CS2R R174, SRZ ;  /* 0x0000000000ae7805 */ /* 0x000fe2000001ff00 */
[----:B------:R-:W-:Y:S01]  /*6060*/  CS2R R40, SRZ ;  /* 0x0000000000287805 */ /* 0x000fe2000001ff00 */
[----:B------:R-:W-:Y:S01]  /*6070*/  CS2R R42, SRZ ;  /* 0x00000000002a7805 */ /* 0x000fe2000001ff00 */
[----:B------:R2:W-:Y:S01]  /*6080*/  STL [R1+0x15c], R4 ;  /* 0x00015c0401007387 */ /* 0x0005e20000100800 */
[----:B------:R-:W-:Y:S01]  /*6090*/  CS2R R44, SRZ ;  /* 0x00000000002c7805 */ /* 0x000fe2000001ff00 */
[----:B------:R-:W-:Y:S01]  /*60a0*/  CS2R R46, SRZ ;  /* 0x00000000002e7805 */ /* 0x000fe2000001ff00 */
[----:B------:R-:W-:Y:S01]  /*60b0*/  CS2R R48, SRZ ;  /* 0x0000000000307805 */ /* 0x000fe2000001ff00 */
[----:B------:R4:W-:Y:S01]  /*60c0*/  STL [R1+0x13c], R5 ;  /* 0x00013c0501007387 */ /* 0x0009e20000100800 */
[----:B------:R-:W-:Y:S01]  /*60d0*/  CS2R R50, SRZ ;  /* 0x0000000000327805 */ /* 0x000fe2000001ff00 */
[----:B-1----:R-:W-:Y:S01]  /*60e0*/  IADD3 R6, P3, R19, c[0x0][0x160], RZ ;  /* 0x0000580013067a10 */ /* 0x002fe20007f7e0ff */
[----:B------:R-:W-:Y:S01]  /*60f0*/  CS2R R52, SRZ ;  /* 0x0000000000347805 */ /* 0x000fe2000001ff00 */
[----:B------:R-:W-:Y:S01]  /*6100*/  CS2R R54, SRZ ;  /* 0x0000000000367805 */ /* 0x000fe2000001ff00 */
[----:B------:R-:W-:Y:S01]  /*6110*/  CS2R R56, SRZ ;  /* 0x0000000000387805 */ /* 0x000fe2000001ff00 */
[----:B--2---:R-:W-:Y:S01]  /*6120*/  IADD3 R4, P2, R21, c[0x0][0x160], RZ ;  /* 0x0000580015047a10 */ /* 0x004fe20007f5e0ff */
[----:B------:R1:W-:Y:S01]  /*6130*/  STL [R1+0x160], R6 ;  /* 0x0001600601007387 */ /* 0x0003e20000100800 */
[----:B------:R-:W-:Y:S01]  /*6140*/  CS2R R58, SRZ ;  /* 0x00000000003a7805 */ /* 0x000fe2000001ff00 */
[----:B------:R-:W-:Y:S01]  /*6150*/  CS2R R60, SRZ ;  /* 0x00000000003c7805 */ /* 0x000fe2000001ff00 */
[----:B----4-:R-:W-:Y:S01]  /*6160*/  IADD3 R5, P1, R24, c[0x0][0x160], RZ ;  /* 0x0000580018057a10 */ /* 0x010fe20007f3e0ff */
        /* <DEDUP_REMOVED lines=10> */
[----:B--2---:R-:W-:Y:S01]  /*6210*/  IADD3.X R4, R26, c[0x0][0x164], RZ, P6, !PT ;  /* 0x000059001a047a10 */ /* 0x004fe200037fe4ff */
        /* <DEDUP_REMOVED lines=10> */
[----:B-1----:R-:W-:Y:S01]  /*62c0*/  IADD3.X R6, R30, c[0x0][0x164], RZ, P3, !PT ;  /* 0x000059001e067a10 */ /* 0x002fe20001ffe4ff */
[----:B------:R-:W-:Y:S01]  /*62d0*/  CS2R R88, SRZ ;  /* 0x0000000000587805 */ /* 0x000fe2000001ff00 */
[----:B------:R1:W-:Y:S01]  /*62e0*/  STL [R1+0x148], R7 ;  /* 0x0001480701007387 */ /* 0x0003e20000100800 */
[----:B------:R-:W-:Y:S01]  /*62f0*/  CS2R R90, SRZ ;  /* 0x00000000005a7805 */ /* 0x000fe2000001ff00 */
[----:B--2---:R-:W-:Y:S01]  /*6300*/  SHF.R.S32.HI R4, RZ, 0x5, R162 ;  /* 0x00000005ff047819 */ /* 0x004fe200000114a2 */
[----:B------:R-:W-:Y:S01]  /*6310*/  CS2R R92, SRZ ;  /* 0x00000000005c7805 */ /* 0x000fe2000001ff00 */
[----:B------:R-:W-:Y:S01]  /*6320*/  CS2R R94, SRZ ;  /* 0x00000000005e7805 */ /* 0x000fe2000001ff00 */
[----:B------:R-:W-:Y:S01]  /*6330*/  CS2R R96, SRZ ;  /* 0x0000000000607805 */ /* 0x000fe2000001ff00 */
[----:B----4-:R-:W-:Y:S01]  /*6340*/  IADD3.X R5, R29, c[0x0][0x164], RZ, P4, !PT ;  /* 0x000059001d057a10 */ /* 0x010fe200027fe4ff */
[----:B------:R-:W-:Y:S01]  /*6350*/  CS2R R98, SRZ ;  /* 0x0000000000627805 */ /* 0x000fe2000001ff00 */
[----:B------:R-:W-:Y:S01]  /*6360*/  CS2R R100, SRZ ;  /* 0x0000000000647805 */ /* 0x000fe2000001ff00 */
[----:B------:R-:W-:Y:S01]  /*6370*/  CS2R R102, SRZ ;  /* 0x0000000000667805 */ /* 0x000fe2000001ff00 */
[----:B-1----:R-:W-:Y:S01]  /*6380*/  IADD3.X R7, R160, c[0x0][0x164], RZ, P1, !PT ;  /* 0x00005900a0077a10 */ /* 0x002fe20000ffe4ff */
        /* <DEDUP_REMOVED lines=8> */
[----:B------:R-:W-:Y:S01]  /*6410*/  CS2R R116, SRZ ;  /* 0x0000000000747805 */ /* 0x000fe2000001ff00 */
[----:B------:R-:W-:Y:S01]  /*6420*/  CS2R R118, SRZ ;  /* 0x0000000000767805 */ /* 0x000fe2000001ff00 */
[----:B-1----:R-:W-:Y:S01]  /*6430*/  IADD3.X R5, R31, c[0x0][0x164], RZ, P2, !PT ;  /* 0x000059001f057a10 */ /* 0x002fe200017fe4ff */
[----:B------:R-:W-:Y:S01]  /*6440*/  CS2R R120, SRZ ;  /* 0x0000000000787805 */ /* 0x000fe2000001ff00 */
[----:B------:R-:W-:Y:S01]  /*6450*/  CS2R R122, SRZ ;  /* 0x00000000007a7805 */ /* 0x000fe2000001ff00 */
[----:B------:R-:W-:Y:S01]  /*6460*/  CS2R R124, SRZ ;  /* 0x00000000007c7805 */ /* 0x000fe2000001ff00 */
[----:B--2---:R-:W-:Y:S01]  /*6470*/  IADD3.X R6, R161, c[0x0][0x164], RZ, P0, !PT ;  /* 0x00005900a1067a10 */ /* 0x004fe200007fe4ff */
[----:B------:R1:W-:Y:S01]  /*6480*/  STL [R1+0x140], R5 ;  /* 0x0001400501007387 */ /* 0x0003e20000100800 */
[----:B------:R-:W-:Y:S01]  /*6490*/  CS2R R126, SRZ ;  /* 0x00000000007e7805 */ /* 0x000fe2000001ff00 */
[----:B------:R-:W-:Y:S01]  /*64a0*/  CS2R R128, SRZ ;  /* 0x0000000000807805 */ /* 0x000fe2000001ff00 */
[----:B------:R-:W-:Y:S01]  /*64b0*/  CS2R R130, SRZ ;  /* 0x0000000000827805 */ /* 0x000fe2000001ff00 */
[----:B------:R-:W-:Y:S01]  /*64c0*/  STL [R1+0x144], R7 ;  /* 0x0001440701007387 */ /* 0x000fe20000100800 */
[----:B------:R-:W-:Y:S01]  /*64d0*/  CS2R R132, SRZ ;  /* 0x0000000000847805 */ /* 0x000fe2000001ff00 */
[----:B------:R-:W-:Y:S01]  /*64e0*/  CS2R R134, SRZ ;  /* 0x0000000000867805 */ /* 0x000fe2000001ff00 */
[----:B------:R-:W-:Y:S01]  /*64f0*/  CS2R R36, SRZ ;  /* 0x0000000000247805 */ /* 0x000fe2000001ff00 */
[----:B------:R-:W-:Y:S01]  /*6500*/  STL [R1+0x164], R6 ;  /* 0x0001640601007387 */ /* 0x000fe20000100800 */
[----:B------:R-:W-:Y:S01]  /*6510*/  CS2R R38, SRZ ;  /* 0x0000000000267805 */ /* 0x000fe2000001ff00 */
[----:B-1----:R-:W-:Y:S01]  /*6520*/  IADD3.X R5, R27, c[0x0][0x164], RZ, P6, !PT ;  /* 0x000059001b057a10 */ /* 0x002fe200037fe4ff */
[----:B------:R-:W-:Y:S01]  /*6530*/  CS2R R12, SRZ ;  /* 0x00000000000c7805 */ /* 0x000fe2000001ff00 */
[----:B------:R-:W-:Y:S01]  /*6540*/  CS2R R14, SRZ ;  /* 0x00000000000e7805 */ /* 0x000fe2000001ff00 */
[----:B------:R-:W-:Y:S01]  /*6550*/  CS2R R16, SRZ ;  /* 0x0000000000107805 */ /* 0x000fe2000001ff00 */
[----:B------:R-:W-:Y:S01]  /*6560*/  IMAD.SHL.U32 R252, R252, 0x20, RZ ;  /* 0x00000020fcfc7824 */ /* 0x000fe200078e00ff */
[----:B------:R1:W-:Y:S01]  /*6570*/  STL [R1+0x168], R5 ;  /* 0x0001680501007387 */ /* 0x0003e20000100800 */
[----:B------:R-:W-:Y:S01]  /*6580*/  CS2R R18, SRZ ;  /* 0x0000000000127805 */ /* 0x000fe2000001ff00 */
        /* <DEDUP_REMOVED lines=8> */
[----:B-1----:R-:W-:Y:S01]  /*6610*/  LOP3.LUT R5, R2, 0x20, RZ, 0x3c, !PT ;  /* 0x0000002002057812 */ /* 0x002fe200078e3cff */
[----:B------:R-:W-:Y:S01]  /*6620*/  ULDC UR5, c[0x0][0x180] ;  /* 0x0000600000057ab9 */ /* 0x000fe20000000800 */
[----:B------:R-:W-:Y:S01]  /*6630*/  IADD3 R5, R4, -0x1, RZ ;  /* 0xffffffff04057810 */ /* 0x000fe20007ffe0ff */
[----:B------:R-:W-:Y:S01]  /*6640*/  UIADD3 UR5, UR5, -0x20, URZ ;  /* 0xffffffe005057890 */ /* 0x000fe2000fffe03f */
[C---:B------:R-:W-:Y:S01]  /*6650*/  LOP3.LUT R7, R2.reuse, 0x40, RZ, 0x3c, !PT ;  /* 0x0000004002077812 */ /* 0x040fe200078e3cff */
[----:B------:R-:W-:Y:S01]  /*6660*/  UMOV UR4, URZ ;  /* 0x0000003f00047c82 */ /* 0x000fe20008000000 */
[----:B------:R-:W-:-:S02]  /*6670*/  LOP3.LUT R6, R2, 0x60, RZ, 0x3c, !PT ;  /* 0x0000006002067812 */ /* 0x000fc400078e3cff */
[----:B---3--:R-:W-:Y:S02]  /*6680*/  LOP3.LUT R4, R3, 0x40, RZ, 0x3c, !PT ;  /* 0x0000004003047812 */ /* 0x008fe400078e3cff */
.L_x_1:
[----:B------:R-:W-:-:S04]  /*6690*/  DEPBAR.LE SB0, 0x0 ;  /* 0x000080000000791a */ /* 0x000fc80000000000 */
[----:B------:R-:W-:Y:S01]  /*66a0*/  BAR.SYNC.DEFER_BLOCKING 0x0 ;  /* 0x0000000000007b1d */ /* 0x000fe20000010000 */
[----:B-----5:R-:W-:-:S05]  /*66b0*/  LOP3.LUT R180, R2, 0x20, RZ, 0x3c, !PT ;  /* 0x0000002002b47812 */ /* 0x020fca00078e3cff */
[----:B------:R1:W-:Y:S04]  /*66c0*/  STL [R1+0x210], R177 ;  /* 0x000210b101007387 */ /* 0x0003e80000100800 */
[----:B------:R-:W-:Y:S01]  /*66d0*/  STL.64 [R1+0x1b0], R2 ;  /* 0x0001b00201007387 */ /* 0x000fe20000100a00 */
[----:B-1----:R-:W-:-:S03]  /*66e0*/  LOP3.LUT R177, R2, 0x60, RZ, 0x3c, !PT ;  /* 0x0000006002b17812 */ /* 0x002fc600078e3cff */
[----:B------:R-:W-:Y:S04]  /*66f0*/  LDS R168, [R2+0x8000] ;  /* 0x0080000002a87984 */ /* 0x000fe80000000800 */
[----:B------:R-:W-:Y:S04]  /*6700*/  LDS R170, [R2+0x8400] ;  /* 0x0084000002aa7984 */ /* 0x000fe80000000800 */
[----:B------:R-:W-:Y:S04]  /*6710*/  LDS R169, [R180+0x8000] ;  /* 0x00800000b4a97984 */ /* 0x000fe80000000800 */
[----:B------:R-:W-:Y:S04]  /*6720*/  LDS R171, [R180+0x8400] ;  /* 0x00840000b4ab7984 */ /* 0x000fe80000000800 */
[----:B------:R-:W1:Y:S04]  /*6730*/  LDSM.16.M88.4 R8, [R3] ;  /* 0x000000000308783b */ /* 0x000e680000000200 */
[----:B------:R-:W2:Y:S04]  /*6740*/  LDSM.16.M88.4 R144, [R3+0x3000] ;  /* 0x003000000390783b */ /* 0x000ea80000000200 */
[----:B------:R-:W3:Y:S04]  /*6750*/  LDSM.16.M88.4 R136, [R3+0x1000] ;  /* 0x001000000388783b */ /* 0x000ee80000000200 */
[----:B------:R-:W4:Y:S04]  /*6760*/  LDSM.16.M88.4 R140, [R3+0x2000] ;  /* 0x00200000038c783b */ /* 0x000f280000000200 */
[----:B------:R-:W3:Y:S04]  /*6770*/  LDSM.16.M88.4 R148, [R3+0x4000] ;  /* 0x004000000394783b */ /* 0x000ee80000000200 */
[----:B------:R-:W4:Y:S04]  /*6780*/  LDSM.16.M88.4 R152, [R3+0x5000] ;  /* 0x005000000398783b */ /* 0x000f280000000200 */
[----:B------:R-:W4:Y:S04]  /*6790*/  LDSM.16.M88.4 R156, [R3+0x6000] ;  /* 0x00600000039c783b */ /* 0x000f280000000200 */
[----:B------:R-:W4:Y:S04]  /*67a0*/  LDSM.16.M88.4 R4, [R3+0x7000] ;  /* 0x007000000304783b */ /* 0x000f280000000200 */
[----:B------:R-:W-:Y:S04]  /*67b0*/  LDS R196, [R2+0x8800] ;  /* 0x0088000002c47984 */ /* 0x000fe80000000800 */
[----:B------:R-:W-:Y:S01]  /*67c0*/  LDS R198, [R2+0x8c00] ;  /* 0x008c000002c67984 */ /* 0x000fe20000000800 */
[C---:B-1----:R-:W-:Y:S03]  /*67d0*/  HMMA.1688.F32.TF32 R164, R168.reuse, R8, R172 ;  /* 0x00000008a8a4723c */ /* 0x042fe600000810ac */
[----:B------:R-:W-:Y:S04]  /*67e0*/  LDS R181, [R177+0x8800] ;  /* 0x00880000b1b57984 */ /* 0x000fe80000000800 */
[----:B------:R-:W-:Y:S01]  /*67f0*/  LDS R183, [R177+0x8c00] ;  /* 0x008c0000b1b77984 */ /* 0x000fe20000000800 */
[C---:B------:R-:W-:Y:S01]  /*6800*/  LOP3.LUT R175, R2.reuse, 0x40, RZ, 0x3c, !PT ;  /* 0x0000004002af7812 */ /* 0x040fe200078e3cff */
[C---:B--2---:R-:W-:Y:S02]  /*6810*/  HMMA.1688.F32.TF32 R32, R168.reuse, R144, R48 ;  /* 0x00000090a820723c */ /* 0x044fe40000081030 */
[----:B------:R-:W-:Y:S04]  /*6820*/  LDS R49, [R177+0x8000] ;  /* 0x00800000b1317984 */ /* 0x000fe80000000800 */
[----:B------:R-:W-:Y:S02]  /*6830*/  LDS R48, [R175+0x8000] ;  /* 0x00800000af307984 */ /* 0x000fe40000000800 */
[C---:B---3--:R-:W-:Y:S02]  /*6840*/  HMMA.1688.F32.TF32 R40, R168.reuse, R136, R40 ;  /* 0x00000088a828723c */ /* 0x048fe40000081028 */
[----:B------:R-:W-:Y:S04]  /*6850*/  LDS R50, [R175+0x8400] ;  /* 0x00840000af327984 */ /* 0x000fe80000000800 */
[----:B------:R-:W1:Y:S02]  /*6860*/  LDS R51, [R177+0x8400] ;  /* 0x00840000b1337984 */ /* 0x000e640000000800 */
[C---:B----4-:R-:W-:Y:S02]  /*6870*/  HMMA.1688.F32.TF32 R44, R168.reuse, R140, R44 ;  /* 0x0000008ca82c723c */ /* 0x050fe4000008102c */
[----:B------:R-:W-:Y:S06]  /*6880*/  LDS R182, [R175+0x8c00] ;  /* 0x008c0000afb67984 */ /* 0x000fec0000000800 */
[C---:B------:R-:W-:Y:S08]  /*6890*/  HMMA.1688.F32.TF32 R52, R168.reuse, R148, R52 ;  /* 0x00000094a834723c */ /* 0x040ff00000081034 */
[C---:B------:R-:W-:Y:S08]  /*68a0*/  HMMA.1688.F32.TF32 R56, R168.reuse, R152, R56 ;  /* 0x00000098a838723c */ /* 0x040ff00000081038 */
[C---:B------:R-:W-:Y:S08]  /*68b0*/  HMMA.1688.F32.TF32 R60, R168.reuse, R156, R60 ;  /* 0x0000009ca83c723c */ /* 0x040ff0000008103c */
[----:B------:R-:W-:Y:S01]  /*68c0*/  HMMA.1688.F32.TF32 R64, R168, R4, R64 ;  /* 0x00000004a840723c */ /* 0x000fe20000081040 */
[----:B------:R-:W-:Y:S04]  /*68d0*/  LDS R168, [R2+0x8880] ;  /* 0x0088800002a87984 */ /* 0x000fe80000000800 */
[----:B------:R-:W-:Y:S03]  /*68e0*/  LDS R170, [R2+0x8c80] ;  /* 0x008c800002aa7984 */ /* 0x000fe60000000800 */
[C---:B-1----:R-:W-:Y:S08]  /*68f0*/  HMMA.1688.F32.TF32 R68, R48.reuse, R8, R68 ;  /* 0x000000083044723c */ /* 0x042ff00000081044 */
[C---:B------:R-:W-:Y:S08]  /*6900*/  HMMA.1688.F32.TF32 R72, R48.reuse, R136, R72 ;  /* 0x000000883048723c */ /* 0x040ff00000081048 */
[C---:B------:R-:W-:Y:S08]  /*6910*/  HMMA.1688.F32.TF32 R76, R48.reuse, R140, R76 ;  /* 0x0000008c304c723c */ /* 0x040ff0000008104c */
[C---:B------:R-:W-:Y:S08]  /*6920*/  HMMA.1688.F32.TF32 R80, R48.reuse, R144, R80 ;  /* 0x000000903050723c */ /* 0x040ff00000081050 */
[C---:B------:R-:W-:Y:S08]  /*6930*/  HMMA.1688.F32.TF32 R84, R48.reuse, R148, R84 ;  /* 0x000000943054723c */ /* 0x040ff00000081054 */
[C---:B------:R-:W-:Y:S08]  /*6940*/  HMMA.1688.F32.TF32 R88, R48.reuse, R152, R88 ;  /* 0x000000983058723c */ /* 0x040ff00000081058 */
[C---:B------:R-:W-:Y:S08]  /*6950*/  HMMA.1688.F32.TF32 R92, R48.reuse, R156, R92 ;  /* 0x0000009c305c723c */ /* 0x040ff0000008105c */
[----:B------:R-:W-:Y:S01]  /*6960*/  HMMA.1688.F32.TF32 R96, R48, R4, R96 ;  /* 0x000000043060723c */ /* 0x000fe20000081060 */
[----:B------:R-:W-:Y:S04]  /*6970*/  LDS R48, [R2+0x8080] ;  /* 0x0080800002307984 */ /* 0x000fe80000000800 */
[----:B------:R-:W-:Y:S04]  /*6980*/  LDS R50, [R2+0x8480] ;  /* 0x0084800002327984 */ /* 0x000fe80000000800 */
[----:B------:R-:W-:Y:S04]  /*6990*/  LDS R49, [R180+0x8080] ;  /* 0x00808000b4317984 */ /* 0x000fe80000000800 */
[----:B------:R-:W1:Y:S04]  /*69a0*/  LDS R51, [R180+0x8480] ;  /* 0x00848000b4337984 */ /* 0x000e680000000800 */
[----:B------:R-:W2:Y:S01]  /*69b0*/  LDS R180, [R175+0x8800] ;  /* 0x00880000afb47984 */ /* 0x000ea20000000800 */
        /* <DEDUP_REMOVED lines=9> */
[----:B------:R-:W-:Y:S03]  /*6a50*/  LDS R50, [R175+0x8480] ;  /* 0x00848000af327984 */ /* 0x000fe60000000800 */
[C---:B--2---:R-:W-:Y:S01]  /*6a60*/  HMMA.1688.F32.TF32 R96, R180.reuse, R6, R96 ;  /* 0x00000006b460723c */ /* 0x044fe20000081060 */
[----:B------:R-:W-:Y:S04]  /*6a70*/  LDS R49, [R177+0x8080] ;  /* 0x00808000b1317984 */ /* 0x000fe80000000800 */
[----:B------:R-:W1:Y:S03]  /*6a80*/  LDS R51, [R177+0x8480] ;  /* 0x00848000b1337984 */ /* 0x000e660000000800 */
[C---:B------:R-:W-:Y:S08]  /*6a90*/  HMMA.1688.F32.TF32 R80, R180.reuse, R146, R80 ;  /* 0x00000092b450723c */ /* 0x040ff00000081050 */
[C---:B------:R-:W-:Y:S08]  /*6aa0*/  HMMA.1688.F32.TF32 R72, R180.reuse, R138, R72 ;  /* 0x0000008ab448723c */ /* 0x040ff00000081048 */
[C---:B------:R-:W-:Y:S08]  /*6ab0*/  HMMA.1688.F32.TF32 R76, R180.reuse, R142, R76 ;  /* 0x0000008eb44c723c */ /* 0x040ff0000008104c */
[C---:B------:R-:W-:Y:S08]  /*6ac0*/  HMMA.1688.F32.TF32 R84, R180.reuse, R150, R84 ;  /* 0x00000096b454723c */ /* 0x040ff00000081054 */
[----:B------:R-:W-:Y:S08]  /*6ad0*/  HMMA.1688.F32.TF32 R88, R180, R154, R88 ;  /* 0x0000009ab458723c */ /* 0x000ff00000081058 */
[C---:B-1----:R-:W-:Y:S07]  /*6ae0*/  HMMA.1688.F32.TF32 R132, R48.reuse, R8, R132 ;  /* 0x000000083084723c */ /* 0x042fee0000081084 */
[C---:B------:R-:W-:Y:S01]  /*6af0*/  LOP3.LUT R9, R2.reuse, 0x20, RZ, 0x3c, !PT ;  /* 0x0000002002097812 */ /* 0x040fe200078e3cff */
[C---:B------:R-:W-:Y:S04]  /*6b00*/  HMMA.1688.F32.TF32 R36, R48.reuse, R136, R36 ;  /* 0x000000883024723c */ /* 0x040fe80000081024 */
[----:B------:R-:W-:Y:S04]  /*6b10*/  LDS R197, [R9+0x8800] ;  /* 0x0088000009c57984 */ /* 0x000fe80000000800 */
[----:B------:R-:W1:Y:S01]  /*6b20*/  LDS R199, [R9+0x8c00] ;  /* 0x008c000009c77984 */ /* 0x000e620000000800 */
[C---:B------:R-:W-:Y:S03]  /*6b30*/  HMMA.1688.F32.TF32 R12, R48.reuse, R140, R12 ;  /* 0x0000008c300c723c */ /* 0x040fe6000008100c */
[----:B------:R-:W-:Y:S04]  /*6b40*/  LDS R169, [R9+0x8880] ;  /* 0x0088800009a97984 */ /* 0x000fe80000000800 */
[----:B------:R-:W2:Y:S01]  /*6b50*/  LDS R171, [R9+0x8c80] ;  /* 0x008c800009ab7984 */ /* 0x000ea20000000800 */
[C---:B------:R-:W-:Y:S08]  /*6b60*/  HMMA.1688.F32.TF32 R16, R48.reuse, R144, R16 ;  /* 0x000000903010723c */ /* 0x040ff00000081010 */
[C---:B------:R-:W-:Y:S08]  /*6b70*/  HMMA.1688.F32.TF32 R20, R48.reuse, R148, R20 ;  /* 0x000000943014723c */ /* 0x040ff00000081014 */
[C---:B------:R-:W-:Y:S08]  /*6b80*/  HMMA.1688.F32.TF32 R24, R48.reuse, R152, R24 ;  /* 0x000000983018723c */ /* 0x040ff00000081018 */
[C---:B------:R-:W-:Y:S08]  /*6b90*/  HMMA.1688.F32.TF32 R28, R48.reuse, R156, R28 ;  /* 0x0000009c301c723c */ /* 0x040ff0000008101c */
[----:B------:R-:W-:Y:S01]  /*6ba0*/  HMMA.1688.F32.TF32 R160, R48, R4, R160 ;  /* 0x0000000430a0723c */ /* 0x000fe200000810a0 */
[----:B------:R-:W-:Y:S04]  /*6bb0*/  LDS R48, [R175+0x8880] ;  /* 0x00888000af307984 */ /* 0x000fe80000000800 */
[----:B------:R3:W-:Y:S03]  /*6bc0*/  LDS R50, [R175+0x8c80] ;  /* 0x008c8000af327984 */ /* 0x0007e60000000800 */
[C---:B-1----:R-:W-:Y:S01]  /*6bd0*/  HMMA.1688.F32.TF32 R64, R196.reuse, R6, R64 ;  /* 0x00000006c440723c */ /* 0x042fe20000081040 */
[----:B------:R-:W-:Y:S04]  /*6be0*/  LDS R49, [R177+0x8880] ;  /* 0x00888000b1317984 */ /* 0x000fe80000000800 */
[----:B------:R-:W1:Y:S03]  /*6bf0*/  LDS R51, [R177+0x8c80] ;  /* 0x008c8000b1337984 */ /* 0x000e660000000800 */
[C---:B---3--:R-:W-:Y:S08]  /*6c00*/  HMMA.1688.F32.TF32 R172, R196.reuse, R10, R164 ;  /* 0x0000000ac4ac723c */ /* 0x048ff000000810a4 */
[----:B------:R-:W-:Y:S07]  /*6c10*/  HMMA.1688.F32.TF32 R164, R196, R146, R32 ;  /* 0x00000092c4a4723c */ /* 0x000fee0000081020 */
[----:B------:R-:W-:Y:S01]  /*6c20*/  LOP3.LUT R35, R3, 0x40, RZ, 0x3c, !PT ;  /* 0x0000004003237812 */ /* 0x000fe200078e3cff */
[C---:B--2---:R-:W-:Y:S08]  /*6c30*/  HMMA.1688.F32.TF32 R100, R168.reuse, R10, R100 ;  /* 0x0000000aa864723c */ /* 0x044ff00000081064 */
[C---:B------:R-:W-:Y:S08]  /*6c40*/  HMMA.1688.F32.TF32 R104, R168.reuse, R138, R104 ;  /* 0x0000008aa868723c */ /* 0x040ff00000081068 */
[C---:B------:R-:W-:Y:S08]  /*6c50*/  HMMA.1688.F32.TF32 R108, R168.reuse, R142, R108 ;  /* 0x0000008ea86c723c */ /* 0x040ff0000008106c */
[C---:B------:R-:W-:Y:S08]  /*6c60*/  HMMA.1688.F32.TF32 R112, R168.reuse, R146, R112 ;  /* 0x00000092a870723c */ /* 0x040ff00000081070 */
[C---:B------:R-:W-:Y:S08]  /*6c70*/  HMMA.1688.F32.TF32 R116, R168.reuse, R150, R116 ;  /* 0x00000096a874723c */ /* 0x040ff00000081074 */
[C---:B------:R-:W-:Y:S08]  /*6c80*/  HMMA.1688.F32.TF32 R120, R168.reuse, R154, R120 ;  /* 0x0000009aa878723c */ /* 0x040ff00000081078 */
[C---:B------:R-:W-:Y:S08]  /*6c90*/  HMMA.1688.F32.TF32 R124, R168.reuse, R158, R124 ;  /* 0x0000009ea87c723c */ /* 0x040ff0000008107c */
[-C--:B------:R-:W-:Y:S01]  /*6ca0*/  HMMA.1688.F32.TF32 R128, R168, R6.reuse, R128 ;  /* 0x00000006a880723c */ /* 0x080fe20000081080 */
[----:B------:R-:W-:Y:S04]  /*6cb0*/  LDS R168, [R2+0x9000] ;  /* 0x0090000002a87984 */ /* 0x000fe80000000800 */
[----:B------:R-:W-:Y:S03]  /*6cc0*/  LDS R170, [R2+0x9400] ;  /* 0x0094000002aa7984 */ /* 0x000fe60000000800 */
[C---:B-1----:R-:W-:Y:S01]  /*6cd0*/  HMMA.1688.F32.TF32 R160, R48.reuse, R6, R160 ;  /* 0x0000000630a0723c */ /* 0x042fe200000810a0 */
[----:B------:R-:W-:Y:S04]  /*6ce0*/  LDS R169, [R9+0x9000] ;  /* 0x0090000009a97984 */ /* 0x000fe80000000800 */
[----:B------:R-:W-:Y:S03]  /*6cf0*/  LDS R171, [R9+0x9400] ;  /* 0x0094000009ab7984 */ /* 0x000fe60000000800 */
[----:B------:R-:W-:Y:S01]  /*6d00*/  HMMA.1688.F32.TF32 R144, R48, R146, R16 ;  /* 0x000000923090723c */ /* 0x000fe20000081010 */
[----:B------:R-:W1:Y:S04]  /*6d10*/  LDSM.16.M88.4 R4, [R35] ;  /* 0x000000002304783b */ /* 0x000e680000000200 */
[----:B------:R-:W2:Y:S03]  /*6d20*/  LDSM.16.M88.4 R16, [R35+0x3000] ;  /* 0x003000002310783b */ /* 0x000ea60000000200 */
[-C--:B------:R-:W-:Y:S08]  /*6d30*/  HMMA.1688.F32.TF32 R40, R196, R138.reuse, R40 ;  /* 0x0000008ac428723c */ /* 0x080ff00000081028 */
[----:B------:R-:W-:Y:S08]  /*6d40*/  HMMA.1688.F32.TF32 R136, R48, R138, R36 ;  /* 0x0000008a3088723c */ /* 0x000ff00000081024 */
[C---:B------:R-:W-:Y:S08]  /*6d50*/  HMMA.1688.F32.TF32 R44, R196.reuse, R142, R44 ;  /* 0x0000008ec42c723c */ /* 0x040ff0000008102c */
[C---:B------:R-:W-:Y:S08]  /*6d60*/  HMMA.1688.F32.TF32 R52, R196.reuse, R150, R52 ;  /* 0x00000096c434723c */ /* 0x040ff00000081034 */
[----:B------:R-:W-:Y:S08]  /*6d70*/  HMMA.1688.F32.TF32 R56, R196, R154, R56 ;  /* 0x0000009ac438723c */ /* 0x000ff00000081038 */
[----:B-1----:R-:W-:Y:S07]  /*6d80*/  HMMA.1688.F32.TF32 R36, R168, R4, R172 ;  /* 0x00000004a824723c */ /* 0x002fee00000810ac */
[C---:B------:R-:W-:Y:S01]  /*6d90*/  LOP3.LUT R175, R2.reuse, 0x40, RZ, 0x3c, !PT ;  /* 0x0000004002af7812 */ /* 0x040fe200078e3cff */
[-C--:B------:R-:W-:Y:S01]  /*6da0*/  HMMA.1688.F32.TF32 R60, R196, R158.reuse, R60 ;  /* 0x0000009ec43c723c */ /* 0x080fe2000008103c */
[----:B------:R-:W-:Y:S01]  /*6db0*/  LOP3.LUT R174, R2, 0x20, RZ, 0x3c, !PT ;  /* 0x0000002002ae7812 */ /* 0x000fe200078e3cff */
[----:B------:R-:W-:Y:S04]  /*6dc0*/  LDS R196, [R2+0x9800] ;  /* 0x0098000002c47984 */ /* 0x000fe80000000800 */
[----:B------:R-:W-:Y:S02]  /*6dd0*/  LDS R198, [R2+0x9c00] ;  /* 0x009c000002c67984 */ /* 0x000fe40000000800 */
[C---:B------:R-:W-:Y:S02]  /*6de0*/  HMMA.1688.F32.TF32 R92, R180.reuse, R158, R92 ;  /* 0x0000009eb45c723c */ /* 0x040fe4000008105c */
[----:B------:R-:W-:Y:S04]  /*6df0*/  LDS R197, [R174+0x9800] ;  /* 0x00980000aec57984 */ /* 0x000fe80000000800 */
[----:B------:R-:W-:Y:S02]  /*6e00*/  LDS R199, [R174+0x9c00] ;  /* 0x009c0000aec77984 */ /* 0x000fe40000000800 */
[-C--:B------:R-:W-:Y:S02]  /*6e10*/  HMMA.1688.F32.TF32 R68, R180, R10.reuse, R68 ;  /* 0x0000000ab444723c */ /* 0x080fe40000081044 */
[----:B------:R-:W-:Y:S04]  /*6e20*/  LDS R180, [R175+0x9800] ;  /* 0x00980000afb47984 */ /* 0x000fe80000000800 */
[----:B------:R-:W-:Y:S02]  /*6e30*/  LDS R182, [R175+0x9c00] ;  /* 0x009c0000afb67984 */ /* 0x000fe40000000800 */
[C---:B------:R-:W-:Y:S02]  /*6e40*/  HMMA.1688.F32.TF32 R132, R48.reuse, R10, R132 ;  /* 0x0000000a3084723c */ /* 0x040fe40000081084 */
[----:B------:R-:W1:Y:S04]  /*6e50*/  LDSM.16.M88.4 R8, [R35+0x1000] ;  /* 0x001000002308783b */ /* 0x000e680000000200 */
[----:B------:R-:W-:Y:S02]  /*6e60*/  LDS R181, [R177+0x9800] ;  /* 0x00980000b1b57984 */ /* 0x000fe40000000800 */
[C---:B------:R-:W-:Y:S02]  /*6e70*/  HMMA.1688.F32.TF32 R140, R48.reuse, R142, R12 ;  /* 0x0000008e308c723c */ /* 0x040fe4000008100c */
[----:B------:R-:W3:Y:S04]  /*6e80*/  LDSM.16.M88.4 R12, [R35+0x2000] ;  /* 0x00200000230c783b */ /* 0x000ee80000000200 */
[----:B------:R-:W-:Y:S02]  /*6e90*/  LDS R183, [R177+0x9c00] ;  /* 0x009c0000b1b77984 */ /* 0x000fe40000000800 */
[C---:B------:R-:W-:Y:S02]  /*6ea0*/  HMMA.1688.F32.TF32 R148, R48.reuse, R150, R20 ;  /* 0x000000963094723c */ /* 0x040fe40000081014 */
[----:B------:R-:W4:Y:S06]  /*6eb0*/  LDSM.16.M88.4 R20, [R35+0x4000] ;  /* 0x004000002314783b */ /* 0x000f2c0000000200 */
[C---:B------:R-:W-:Y:S01]  /*6ec0*/  HMMA.1688.F32.TF32 R152, R48.reuse, R154, R24 ;  /* 0x0000009a3098723c */ /* 0x040fe20000081018 */
[----:B------:R-:W4:Y:S07]  /*6ed0*/  LDSM.16.M88.4 R24, [R35+0x5000] ;  /* 0x005000002318783b */ /* 0x000f2e0000000200 */
[----:B------:R-:W-:Y:S01]  /*6ee0*/  HMMA.1688.F32.TF32 R156, R48, R158, R28 ;  /* 0x0000009e309c723c */ /* 0x000fe2000008101c */
[----:B------:R-:W4:Y:S04]  /*6ef0*/  LDSM.16.M88.4 R28, [R35+0x6000] ;  /* 0x00600000231c783b */ /* 0x000f280000000200 */
[----:B------:R-:W4:Y:S03]  /*6f00*/  LDSM.16.M88.4 R32, [R35+0x7000] ;  /* 0x007000002320783b */ /* 0x000f260000000200 */
[C---:B--2---:R-:W-:Y:S01]  /*6f10*/  HMMA.1688.F32.TF32 R48, R168.reuse, R16, R164 ;  /* 0x00000010a830723c */ /* 0x044fe200000810a4 */
[----:B------:R-:W-:Y:S04]  /*6f20*/  LDS R164, [R175+0x9000] ;  /* 0x00900000afa47984 */ /* 0x000fe80000000800 */
[----:B------:R-:W-:Y:S03]  /*6f30*/  LDS R166, [R175+0x9400] ;  /* 0x00940000afa67984 */ /* 0x000fe60000000800 */
[C---:B-1----:R-:W-:Y:S01]  /*6f40*/  HMMA.1688.F32.TF32 R40, R168.reuse, R8, R40 ;  /* 0x00000008a828723c */ /* 0x042fe20000081028 */
[----:B------:R-:W-:Y:S04]  /*6f50*/  LDS R165, [R177+0x9000] ;  /* 0x00900000b1a57984 */ /* 0x000fe80000000800 */
[----:B------:R-:W1:Y:S03]  /*6f60*/  LDS R167, [R177+0x9400] ;  /* 0x00940000b1a77984 */ /* 0x000e660000000800 */
[C---:B---3--:R-:W-:Y:S08]  /*6f70*/  HMMA.1688.F32.TF32 R44, R168.reuse, R12, R44 ;  /* 0x0000000ca82c723c */ /* 0x048ff0000008102c */
[C---:B----4-:R-:W-:Y:S08]  /*6f80*/  HMMA.1688.F32.TF32 R52, R168.reuse, R20, R52 ;  /* 0x00000014a834723c */ /* 0x050ff00000081034 */
[C---:B------:R-:W-:Y:S08]  /*6f90*/  HMMA.1688.F32.TF32 R56, R168.reuse, R24, R56 ;  /* 0x00000018a838723c */ /* 0x040ff00000081038 */
[C---:B------:R-:W-:Y:S08]  /*6fa0*/  HMMA.1688.F32.TF32 R60, R168.reuse, R28, R60 ;  /* 0x0000001ca83c723c */ /* 0x040ff0000008103c */
[----:B------:R-:W-:Y:S01]  /*6fb0*/  HMMA.1688.F32.TF32 R64, R168, R32, R64 ;  /* 0x00000020a840723c */ /* 0x000fe20000081040 */
[----:B------:R-:W-:Y:S04]  /*6fc0*/  LDS R169, [R174+0x9880] ;  /* 0x00988000aea97984 */ /* 0x000fe80000000800 */
[----:B------:R-:W-:Y:S03]  /*6fd0*/  LDS R171, [R174+0x9c80] ;  /* 0x009c8000aeab7984 */ /* 0x000fe60000000800 */
[C---:B-1----:R-:W-:Y:S01]  /*6fe0*/  HMMA.1688.F32.TF32 R68, R164.reuse, R4, R68 ;  /* 0x00000004a444723c */ /* 0x042fe20000081044 */
[----:B------:R-:W-:Y:S04]  /*6ff0*/  LDS R168, [R2+0x9880] ;  /* 0x0098800002a87984 */ /* 0x000fe80000000800 */
[----:B------:R-:W-:Y:S03]  /*7000*/  LDS R170, [R2+0x9c80] ;  /* 0x009c800002aa7984 */ /* 0x000fe60000000800 */
        /* <DEDUP_REMOVED lines=10> */
[----:B------:R-:W1:Y:S02]  /*70b0*/  LDS R167, [R174+0x9480] ;  /* 0x00948000aea77984 */ /* 0x000e640000000800 */
        /* <DEDUP_REMOVED lines=21> */
[----:B------:R1:W-:Y:S04]  /*7210*/  LDS R166, [R175+0x9c80] ;  /* 0x009c8000afa67984 */ /* 0x0003e80000000800 */
[----:B------:R-:W2:Y:S01]  /*7220*/  LDL.LU R33, [R1+0x168] ;  /* 0x0001680001217983 */ /* 0x000ea20000300800 */
[----:B-1----:R-:W-:Y:S03]  /*7230*/  HMMA.1688.F32.TF32 R172, R196, R6, R36 ;  /* 0x00000006c4ac723c */ /* 0x002fe60000081024 */
[----:B------:R-:W3:Y:S04]  /*7240*/  LDL.LU R32, [R1+0x174] ;  /* 0x0001740001207983 */ /* 0x000ee80000300800 */
[----:B------:R-:W4:Y:S04]  /*7250*/  LDL.LU.64 R2, [R1+0x100] ;  /* 0x0001000001027983 */ /* 0x000f280000300a00 */
[----:B------:R-:W-:Y:S04]  /*7260*/  LDS R165, [R177+0x9880] ;  /* 0x00988000b1a57984 */ /* 0x000fe80000000800 */
[----:B------:R-:W1:Y:S08]  /*7270*/  LDS R167, [R177+0x9c80] ;  /* 0x009c8000b1a77984 */ /* 0x000e700000000800 */
[----:B------:R1:W-:Y:S04]  /*7280*/  STL.64 [R1+0x1c0], R172 ;  /* 0x0001c0ac01007387 */ /* 0x0003e80000100a00 */
[----:B-1----:R-:W4:Y:S04]  /*7290*/  LDL.LU.64 R172, [R1+0x110] ;  /* 0x0001100001ac7983 */ /* 0x002f280000300a00 */
[----:B------:R1:W-:Y:S04]  /*72a0*/  STL.64 [R1+0x1b8], R174 ;  /* 0x0001b8ae01007387 */ /* 0x0003e80000100a00 */
[----:B-1----:R-:W4:Y:S04]  /*72b0*/  LDL.LU R174, [R1+0x144] ;  /* 0x0001440001ae7983 */ /* 0x002f280000300800 */
[----:B------:R-:W4:Y:S01]  /*72c0*/  LDL.LU R175, [R1+0x154] ;  /* 0x0001540001af7983 */ /* 0x000f220000300800 */
[----:B------:R-:W-:-:S05]  /*72d0*/  IMAD.MOV.U32 R177, RZ, RZ, 0x1f ;  /* 0x0000001fffb17424 */ /* 0x000fca00078e00ff */
[----:B------:R-:W-:-:S04]  /*72e0*/  IADD3 R177, R177, c[0x0][0x180], RZ ;  /* 0x00006000b1b17a10 */ /* 0x000fc80007ffe0ff */
[----:B------:R-:W-:-:S04]  /*72f0*/  SHF.R.S32.HI R4, RZ, 0x1f, R177 ;  /* 0x0000001fff047819 */ /* 0x000fc800000114b1 */
[----:B------:R-:W-:Y:S02]  /*7300*/  LEA.HI R4, R4, R177, RZ, 0x5 ;  /* 0x000000b104047211 */ /* 0x000fe400078f28ff */
[----:B------:R-:W1:Y:S01]  /*7310*/  S2R R177, SR_TID.X ;  /* 0x0000000000b17919 */ /* 0x000e620000002100 */
[C---:B------:R-:W-:Y:S08]  /*7320*/  HMMA.1688.F32.TF32 R40, R196.reuse, R10, R40 ;  /* 0x0000000ac428723c */ /* 0x040ff00000081028 */
[C---:B------:R-:W-:Y:S08]  /*7330*/  HMMA.1688.F32.TF32 R44, R196.reuse, R14, R44 ;  /* 0x0000000ec42c723c */ /* 0x040ff0000008102c */
[C---:B------:R-:W-:Y:S08]  /*7340*/  HMMA.1688.F32.TF32 R48, R196.reuse, R18, R48 ;  /* 0x00000012c430723c */ /* 0x040ff00000081030 */
[C---:B------:R-:W-:Y:S08]  /*7350*/  HMMA.1688.F32.TF32 R52, R196.reuse, R22, R52 ;  /* 0x00000016c434723c */ /* 0x040ff00000081034 */
[----:B------:R-:W-:Y:S01]  /*7360*/  HMMA.1688.F32.TF32 R56, R196, R26, R56 ;  /* 0x0000001ac438723c */ /* 0x000fe20000081038 */
[----:B-1----:R-:W-:Y:S01]  /*7370*/  SHF.R.U32.HI R177, RZ, 0x6, R177 ;  /* 0x00000006ffb17819 */ /* 0x002fe200000116b1 */
[----:B------:R-:W-:Y:S03]  /*7380*/  STL.64 [R1+0x1d0], R40 ;  /* 0x0001d02801007387 */ /* 0x000fe60000100a00 */
[----:B------:R-:W-:Y:S01]  /*7390*/  SGXT.U32 R177, R177, 0x1 ;  /* 0x00000001b1b1781a */ /* 0x000fe20000000000 */
[----:B------:R-:W-:Y:S04]  /*73a0*/  STL.64 [R1+0x1c8], R42 ;  /* 0x0001c82a01007387 */ /* 0x000fe80000100a00 */
[----:B------:R-:W-:Y:S01]  /*73b0*/  STL.64 [R1+0x1e0], R44 ;  /* 0x0001e02c01007387 */ /* 0x000fe20000100a00 */
[----:B------:R-:W-:-:S03]  /*73c0*/  LOP3.LUT R25, R177, 0x8, RZ, 0xfc, !PT ;  /* 0x00000008b1197812 */ /* 0x000fc600078efcff */
[----:B------:R-:W-:Y:S04]  /*73d0*/  STL.64 [R1+0x1d8], R46 ;  /* 0x0001d82e01007387 */ /* 0x000fe80000100a00 */
[----:B------:R-:W-:Y:S04]  /*73e0*/  STL.64 [R1+0x1f0], R48 ;  /* 0x0001f03001007387 */ /* 0x000fe80000100a00 */
[----:B------:R-:W-:Y:S01]  /*73f0*/  STL.64 [R1+0x1e8], R50 ;  /* 0x0001e83201007387 */ /* 0x000fe20000100a00 */
[----:B------:R-:W-:-:S03]  /*7400*/  ISETP.GE.AND P2, PT, R25, UR5, PT ;  /* 0x0000000519007c0c */ /* 0x000fc6000bf46270 */
[----:B------:R-:W-:Y:S04]  /*7410*/  STL.64 [R1+0x200], R52 ;  /* 0x0002003401007387 */ /* 0x000fe80000100a00 */
[----:B------:R-:W-:Y:S04]  /*7420*/  STL.64 [R1+0x1f8], R54 ;  /* 0x0001f83601007387 */ /* 0x000fe80000100a00 */
[----:B------:R-:W-:Y:S04]  /*7430*/  STL.64 [R1+0x208], R58 ;  /* 0x0002083a01007387 */ /* 0x000fe80000100a00 */
[----:B------:R-:W4:Y:S04]  /*7440*/  LDL.LU R29, [R1+0x14c] ;  /* 0x00014c00011d7983 */ /* 0x000f280000300800 */
[----:B------:R-:W4:Y:S01]  /*7450*/  LDL.LU R25, [R1+0x160] ;  /* 0x0001600001197983 */ /* 0x000f220000300800 */
[-C--:B------:R-:W-:Y:S03]  /*7460*/  HMMA.1688.F32.TF32 R72, R180, R10.reuse, R72 ;  /* 0x0000000ab448723c */ /* 0x080fe60000081048 */
[----:B------:R-:W4:Y:S05]  /*7470*/  LDL.LU R28, [R1+0x148] ;  /* 0x00014800011c7983 */ /* 0x000f2a0000300800 */
[-C--:B------:R-:W-:Y:S01]  /*7480*/  HMMA.1688.F32.TF32 R104, R168, R10.reuse, R104 ;  /* 0x0000000aa868723c */ /* 0x080fe20000081068 */
[----:B------:R-:W1:Y:S07]  /*7490*/  S2R R8, SR_TID.X ;  /* 0x0000000000087919 */ /* 0x000e6e0000002100 */
[----:B------:R-:W-:Y:S01]  /*74a0*/  HMMA.1688.F32.TF32 R36, R164, R10, R136 ;  /* 0x0000000aa424723c */ /* 0x000fe20000081088 */
[----:B------:R-:W4:Y:S04]  /*74b0*/  LDL.LU R10, [R1+0x15c] ;  /* 0x00015c00010a7983 */ /* 0x000f280000300800 */
[----:B------:R-:W1:Y:S01]  /*74c0*/  S2R R5, SR_TID.X ;  /* 0x0000000000057919 */ /* 0x000e620000002100 */
[----:B------:R-:W-:-:S04]  /*74d0*/  LOP3.LUT R24, R177, 0xc, RZ, 0xfc, !PT ;  /* 0x0000000cb1187812 */ /* 0x000fc800078efcff */
[----:B------:R-:W-:Y:S02]  /*74e0*/  ISETP.GE.AND P4, PT, R24, UR5, PT ;  /* 0x0000000518007c0c */ /* 0x000fe4000bf86270 */
[----:B------:R-:W1:Y:S01]  /*74f0*/  S2R R24, SR_TID.X ;  /* 0x0000000000187919 */ /* 0x000e620000002100 */
[----:B------:R-:W-:Y:S02]  /*7500*/  SHF.R.S32.HI R4, RZ, 0x5, R4 ;  /* 0x00000005ff047819 */ /* 0x000fe40000011404 */
[----:B-1----:R-:W-:Y:S01]  /*7510*/  SHF.R.U32.HI R9, RZ, 0x6, R8 ;  /* 0x00000006ff097819 */ /* 0x002fe20000011608 */
[----:B------:R-:W-:Y:S03]  /*7520*/  HMMA.1688.F32.TF32 R68, R180, R6, R68 ;  /* 0x00000006b444723c */ /* 0x000fe60000081044 */
[----:B------:R-:W-:Y:S02]  /*7530*/  SGXT.U32 R9, R9, 0x1 ;  /* 0x000000010909781a */ /* 0x000fe40000000000 */
[----:B------:R-:W-:-:S03]  /*7540*/  IADD3 R4, R4, -0x1, RZ ;  /* 0xffffffff04047810 */ /* 0x000fc60007ffe0ff */
[----:B------:R-:W-:Y:S01]  /*7550*/  HMMA.1688.F32.TF32 R100, R168, R6, R100 ;  /* 0x00000006a864723c */ /* 0x000fe20000081064 */
[----:B------:R-:W-:-:S04]  /*7560*/  SHF.R.U32.HI R5, RZ, 0x6, R5 ;  /* 0x00000006ff057819 */ /* 0x000fc80000011605 */
[----:B------:R-:W-:-:S03]  /*7570*/  SGXT.U32 R5, R5, 0x1 ;  /* 0x000000010505781a */ /* 0x000fc60000000000 */
[----:B------:R-:W-:Y:S01]  /*7580*/  HMMA.1688.F32.TF32 R132, R164, R6, R132 ;  /* 0x00000006a484723c */ /* 0x000fe20000081084 */
[----:B------:R-:W-:Y:S02]  /*7590*/  ISETP.GE.AND P0, PT, R9, UR5, PT ;  /* 0x0000000509007c0c */ /* 0x000fe4000bf06270 */
[----:B------:R-:W-:Y:S02]  /*75a0*/  LOP3.LUT R5, R5, 0x4, RZ, 0xfc, !PT ;  /* 0x0000000405057812 */ /* 0x000fe400078efcff */
[----:B------:R-:W-:Y:S02]  /*75b0*/  ISETP.LE.AND P3, PT, R4, UR4, PT ;  /* 0x0000000404007c0c */ /* 0x000fe4000bf63270 */
[----:B------:R-:W-:Y:S02]  /*75c0*/  SEL R4, RZ, 0x4, P0 ;  /* 0x00000004ff047807 */ /* 0x000fe40000000000 */
[----:B------:R-:W-:Y:S01]  /*75d0*/  ISETP.GE.AND P0, PT, R5, UR5, PT ;  /* 0x0000000505007c0c */ /* 0x000fe2000bf06270 */
[----:B------:R-:W-:Y:S01]  /*75e0*/  IMAD.MOV.U32 R177, RZ, RZ, c[0x0][0x188] ;  /* 0x00006200ffb17624 */ /* 0x000fe200078e00ff */
[----:B------:R-:W-:-:S02]  /*75f0*/  SEL R4, R4, RZ, !P3 ;  /* 0x000000ff04047207 */ /* 0x000fc40005800000 */
[----:B------:R-:W-:Y:S02]  /*7600*/  SEL R5, RZ, 0x4, P0 ;  /* 0x00000004ff057807 */ /* 0x000fe40000000000 */
[----:B------:R-:W-:Y:S01]  /*7610*/  SHF.R.U32.HI R24, RZ, 0x6, R24 ;  /* 0x00000006ff187819 */ /* 0x000fe20000011618 */
[----:B------:R-:W-:Y:S01]  /*7620*/  IMAD.SHL.U32 R177, R177, 0x20, RZ ;  /* 0x00000020b1b17824 */ /* 0x000fe200078e00ff */
[----:B------:R-:W-:Y:S02]  /*7630*/  ISETP.NE.U32.AND P0, PT, R4, RZ, PT ;  /* 0x000000ff0400720c */ /* 0x000fe40003f05070 */
[----:B------:R-:W-:Y:S02]  /*7640*/  SEL R4, R5, RZ, !P3 ;  /* 0x000000ff05047207 */ /* 0x000fe40005800000 */
[----:B------:R-:W-:Y:S02]  /*7650*/  SGXT.U32 R24, R24, 0x1 ;  /* 0x000000011818781a */ /* 0x000fe40000000000 */
[----:B------:R-:W-:-:S02]  /*7660*/  ISETP.NE.U32.AND P1, PT, R4, RZ, PT ;  /* 0x000000ff0400720c */ /* 0x000fc40003f25070 */
[----:B------:R-:W-:Y:S02]  /*7670*/  LOP3.LUT R24, R24, 0x10, RZ, 0xfc, !PT ;  /* 0x0000001018187812 */ /* 0x000fe400078efcff */
[----:B------:R-:W-:Y:S02]  /*7680*/  SEL R4, RZ, 0x4, P2 ;  /* 0x00000004ff047807 */ /* 0x000fe40001000000 */
[----:B------:R-:W-:Y:S02]  /*7690*/  ISETP.GE.AND P2, PT, R24, UR5, PT ;  /* 0x0000000518007c0c */ /* 0x000fe4000bf46270 */
[----:B------:R-:W-:Y:S02]  /*76a0*/  SEL R5, RZ, 0x4, P4 ;  /* 0x00000004ff057807 */ /* 0x000fe40002000000 */
[----:B------:R-:W-:Y:S02]  /*76b0*/  SEL R4, R4, RZ, !P3 ;  /* 0x000000ff04047207 */ /* 0x000fe40005800000 */
[----:B------:R-:W-:-:S02]  /*76c0*/  SEL R5, R5, RZ, !P3 ;  /* 0x000000ff05057207 */ /* 0x000fc40005800000 */
[----:B------:R-:W-:Y:S02]  /*76d0*/  ISETP.NE.U32.AND P4, PT, R4, RZ, PT ;  /* 0x000000ff0400720c */ /* 0x000fe40003f85070 */
[----:B------:R-:W-:Y:S01]  /*76e0*/  ISETP.NE.U32.AND P5, PT, R5, RZ, PT ;  /* 0x000000ff0500720c */ /* 0x000fe20003fa5070 */
[----:B--2---:R-:W-:Y:S02]  /*76f0*/  IMAD.MOV.U32 R7, RZ, RZ, R33 ;  /* 0x000000ffff077224 */ /* 0x004fe400078e0021 */
[----:B------:R-:W1:Y:S01]  /*7700*/  S2R R33, SR_TID.X ;  /* 0x0000000000217919 */ /* 0x000e620000002100 */
[----:B---3--:R-:W-:-:S04]  /*7710*/  IMAD.MOV.U32 R6, RZ, RZ, R32 ;  /* 0x000000ffff067224 */ /* 0x008fc800078e0020 */
[----:B------:R-:W-:-:S04]  /*7720*/  IMAD.WIDE R6, R177, 0x4, R6 ;  /* 0x00000004b1067825 */ /* 0x000fc800078e0206 */
[----:B----4-:R-:W-:Y:S01]  /*7730*/  IMAD.WIDE R2, R177, 0x4, R2 ;  /* 0x00000004b1027825 */ /* 0x010fe200078e0202 */
[----:B-1----:R-:W-:-:S03]  /*7740*/  SHF.R.U32.HI R33, RZ, 0x6, R33 ;  /* 0x00000006ff217819 */ /* 0x002fc60000011621 */
[----:B------:R-:W-:Y:S01]  /*7750*/  IMAD.WIDE R172, R177, 0x4, R172 ;  /* 0x00000004b1ac7825 */ /* 0x000fe200078e02ac */
[----:B------:R-:W-:Y:S01]  /*7760*/  BAR.SYNC.DEFER_BLOCKING 0x0 ;  /* 0x0000000000007b1d */ /* 0x000fe20000010000 */
[----:B------:R-:W-:-:S05]  /*7770*/  SGXT.U32 R33, R33, 0x1 ;  /* 0x000000012121781a */ /* 0x000fca0000000000 */
[----:B------:R-:W-:Y:S04]  /*7780*/  STL.64 [R1+0x110], R172 ;  /* 0x000110ac01007387 */ /* 0x000fe80000100a00 */
[----:B------:R-:W-:Y:S04]  /*7790*/  STL [R1+0x174], R6 ;  /* 0x0001740601007387 */ /* 0x000fe80000100800 */
[----:B------:R1:W-:Y:S04]  /*77a0*/  STL.64 [R1+0x100], R2 ;  /* 0x0001000201007387 */ /* 0x0003e80000100a00 */
[----:B------:R-:W2:Y:S04]  /*77b0*/  LDL.LU R24, [R1+0x158] ;  /* 0x0001580001187983 */ /* 0x000ea80000300800 */
[----:B------:R-:W3:Y:S04]  /*77c0*/  LDL.LU R11, [R1+0x16c] ;  /* 0x00016c00010b7983 */ /* 0x000ee80000300800 */
[----:B------:R-:W-:Y:S01]  /*77d0*/  @!PT LDS RZ, [RZ] ;  /* 0x00000000fffff984 */ /* 0x000fe20000000800 */
[----:B------:R-:W-:Y:S01]  /*77e0*/  @!PT LDS RZ, [RZ] ;  /* 0x00000000fffff984 */ /* 0x000fe20000000800 */
[----:B------:R-:W-:Y:S01]  /*77f0*/  @!PT LDS RZ, [RZ] ;  /* 0x00000000fffff984 */ /* 0x000fe20000000800 */
[----:B------:R4:W-:Y:S04]  /*7800*/  LDGSTS.E [R176+0x8000], [R172.64], P0 ;  /* 0x08000000acb07fae */ /* 0x0009e80008121846 */
[----:B------:R1:W-:Y:S01]  /*7810*/  LDGSTS.E [R176+0x8400], [R2.64], P1 ;  /* 0x0840000002b07fae */ /* 0x0003e20008921846 */
[----:B------:R-:W-:-:S02]  /*7820*/  IMAD.MOV.U32 R4, RZ, RZ, R175 ;  /* 0x000000ffff047224 */ /* 0x000fc400078e00af */
[----:B------:R-:W-:Y:S01]  /*7830*/  IMAD.MOV.U32 R5, RZ, RZ, R174 ;  /* 0x000000ffff057224 */ /* 0x000fe200078e00ae */
[----:B------:R-:W-:Y:S01]  /*7840*/  STL [R1+0x168], R7 ;  /* 0x0001680701007387 */ /* 0x000fe20000100800 */
[----:B-1----:R-:W-:-:S03]  /*7850*/  LOP3.LUT R2, R33, 0x14, RZ, 0xfc, !PT ;  /* 0x0000001421027812 */ /* 0x002fc600078efcff */
[----:B------:R1:W-:Y:S04]  /*7860*/  LDGSTS.E [R176+0x8800], [R6.64], P4 ;  /* 0x0880000006b07fae */ /* 0x0003e8000a121846 */
[----:B------:R-:W1:Y:S01]  /*7870*/  S2R R33, SR_TID.X ;  /* 0x0000000000217919 */ /* 0x000e620000002100 */
[----:B------:R-:W-:Y:S01]  /*7880*/  IMAD.WIDE R4, R177, 0x4, R4 ;  /* 0x00000004b1047825 */ /* 0x000fe200078e0204 */
[----:B------:R-:W-:-:S04]  /*7890*/  ISETP.GE.AND P0, PT, R2, UR5, PT ;  /* 0x0000000502007c0c */ /* 0x000fc8000bf06270 */
[----:B------:R-:W-:Y:S04]  /*78a0*/  STL [R1+0x154], R4 ;  /* 0x0001540401007387 */ /* 0x000fe80000100800 */
[----:B------:R1:W-:Y:S02]  /*78b0*/  LDGSTS.E [R176+0x8c00], [R4.64], P5 ;  /* 0x08c0000004b07fae */ /* 0x0003e4000a921846 */
[----:B-1----:R-:W-:-:S04]  /*78c0*/  SHF.R.U32.HI R33, RZ, 0x6, R33 ;  /* 0x00000006ff217819 */ /* 0x002fc80000011621 */
[----:B------:R-:W-:Y:S01]  /*78d0*/  SGXT.U32 R33, R33, 0x1 ;  /* 0x000000012121781a */ /* 0x000fe20000000000 */
[----:B------:R1:W-:Y:S03]  /*78e0*/  STL [R1+0x144], R5 ;  /* 0x0001440501007387 */ /* 0x0003e60000100800 */
[----:B------:R-:W-:Y:S01]  /*78f0*/  LOP3.LUT R2, R33, 0x18, RZ, 0xfc, !PT ;  /* 0x0000001821027812 */ /* 0x000fe200078efcff */
[----:B------:R-:W4:Y:S01]  /*7900*/  LDL.LU R3, [R1+0x118] ;  /* 0x0001180001037983 */ /* 0x000f220000300800 */
[----:B-1----:R-:W-:Y:S02]  /*7910*/  SEL R5, RZ, 0x4, P0 ;  /* 0x00000004ff057807 */ /* 0x002fe40000000000 */
[----:B------:R-:W-:Y:S02]  /*7920*/  ISETP.GE.AND P0, PT, R2, UR5, PT ;  /* 0x0000000502007c0c */ /* 0x000fe4000bf06270 */
[----:B------:R-:W4:Y:S01]  /*7930*/  LDL.LU R2, [R1+0x11c] ;  /* 0x00011c0001027983 */ /* 0x000f220000300800 */
[----:B------:R-:W-:-:S04]  /*7940*/  SEL R6, RZ, 0x4, P2 ;  /* 0x00000004ff067807 */ /* 0x000fc80001000000 */
[----:B------:R-:W-:-:S04]  /*7950*/  SEL R4, R6, RZ, !P3 ;  /* 0x000000ff06047207 */ /* 0x000fc80005800000 */
[----:B------:R-:W-:Y:S02]  /*7960*/  ISETP.NE.U32.AND P1, PT, R4, RZ, PT ;  /* 0x000000ff0400720c */ /* 0x000fe40003f25070 */
[----:B------:R-:W-:Y:S02]  /*7970*/  SEL R4, R5, RZ, !P3 ;  /* 0x000000ff05047207 */ /* 0x000fe40005800000 */
[----:B------:R-:W-:Y:S02]  /*7980*/  SEL R6, RZ, 0x4, P0 ;  /* 0x00000004ff067807 */ /* 0x000fe40000000000 */
[----:B------:R-:W-:Y:S01]  /*7990*/  ISETP.NE.U32.AND P0, PT, R4, RZ, PT ;  /* 0x000000ff0400720c */ /* 0x000fe20003f05070 */
[----:B------:R-:W-:Y:S02]  /*79a0*/  IMAD.MOV.U32 R4, RZ, RZ, R25 ;  /* 0x000000ffff047224 */ /* 0x000fe400078e0019 */
[----:B------:R-:W1:Y:S01]  /*79b0*/  S2R R25, SR_TID.X ;  /* 0x0000000000197919 */ /* 0x000e620000002100 */
[----:B------:R-:W-:Y:S01]  /*79c0*/  IMAD.MOV.U32 R5, RZ, RZ, R29 ;  /* 0x000000ffff057224 */ /* 0x000fe200078e001d */
[----:B------:R-:W-:-:S03]  /*79d0*/  SEL R6, R6, RZ, !P3 ;  /* 0x000000ff06067207 */ /* 0x000fc60005800000 */
[----:B------:R-:W-:Y:S01]  /*79e0*/  IMAD.WIDE R4, R177, 0x4, R4 ;  /* 0x00000004b1047825 */ /* 0x000fe200078e0204 */
[----:B------:R-:W-:-:S04]  /*79f0*/  ISETP.NE.U32.AND P2, PT, R6, RZ, PT ;  /* 0x000000ff0600720c */ /* 0x000fc80003f45070 */
[----:B------:R2:W-:Y:S01]  /*7a00*/  LDGSTS.E [R176+0x9000], [R4.64], P1 ;  /* 0x0900000004b07fae */ /* 0x0005e20008921846 */
[----:B------:R-:W-:Y:S01]  /*7a10*/  IMAD.MOV.U32 R6, RZ, RZ, R10 ;  /* 0x000000ffff067224 */ /* 0x000fe200078e000a */
[--C-:B-1----:R-:W-:Y:S02]  /*7a20*/  SHF.R.U32.HI R29, RZ, 0x6, R25.reuse ;  /* 0x00000006ff1d7819 */ /* 0x102fe40000011619 */
[----:B------:R-:W-:Y:S02]  /*7a30*/  SHF.R.U32.HI R25, RZ, 0x6, R25 ;  /* 0x00000006ff197819 */ /* 0x000fe40000011619 */
[----:B------:R-:W-:Y:S02]  /*7a40*/  SGXT.U32 R29, R29, 0x1 ;  /* 0x000000011d1d781a */ /* 0x000fe40000000000 */
[----:B------:R-:W-:Y:S02]  /*7a50*/  SGXT.U32 R25, R25, 0x1 ;  /* 0x000000011919781a */ /* 0x000fe40000000000 */
[----:B------:R-:W-:-:S04]  /*7a60*/  LOP3.LUT R10, R29, 0x1c, RZ, 0xfc, !PT ;  /* 0x0000001c1d0a7812 */ /* 0x000fc800078efcff */
[----:B------:R-:W-:Y:S02]  /*7a70*/  ISETP.GE.AND P1, PT, R10, UR5, PT ;  /* 0x000000050a007c0c */ /* 0x000fe4000bf26270 */
[----:B------:R-:W-:Y:S02]  /*7a80*/  LOP3.LUT R10, R25, 0x2, RZ, 0xfc, !PT ;  /* 0x00000002190a7812 */ /* 0x000fe400078efcff */
[----:B------:R-:W1:Y:S01]  /*7a90*/  S2R R25, SR_TID.X ;  /* 0x0000000000197919 */ /* 0x000e620000002100 */
[----:B------:R-:W-:-:S04]  /*7aa0*/  IMAD.MOV.U32 R7, RZ, RZ, R28 ;  /* 0x000000ffff077224 */ /* 0x000fc800078e001c */
[----:B------:R-:W-:-:S05]  /*7ab0*/  IMAD.WIDE R6, R177, 0x4, R6 ;  /* 0x00000004b1067825 */ /* 0x000fca00078e0206 */
[----:B------:R1:W-:Y:S01]  /*7ac0*/  LDGSTS.E [R176+0x9400], [R6.64], P0 ;  /* 0x0940000006b07fae */ /* 0x0003e20008121846 */
[----:B------:R-:W-:Y:S02]  /*7ad0*/  ISETP.GE.AND P0, PT, R10, UR5, PT ;  /* 0x000000050a007c0c */ /* 0x000fe4000bf06270 */
[----:B-1----:R-:W-:-:S04]  /*7ae0*/  SHF.R.U32.HI R25, RZ, 0x6, R25 ;  /* 0x00000006ff197819 */ /* 0x002fc80000011619 */
[----:B------:R-:W-:-:S04]  /*7af0*/  SGXT.U32 R25, R25, 0x1 ;  /* 0x000000011919781a */ /* 0x000fc80000000000 */
[----:B------:R-:W-:Y:S02]  /*7b00*/  LOP3.LUT R10, R25, 0x6, RZ, 0xfc, !PT ;  /* 0x00000006190a7812 */ /* 0x000fe400078efcff */
[----:B------:R-:W1:Y:S04]  /*7b10*/  S2R R25, SR_TID.X ;  /* 0x0000000000197919 */ /* 0x000e680000002100 */
[----:B------:R-:W-:Y:S04]  /*7b20*/  STL [R1+0x160], R4 ;  /* 0x0001600401007387 */ /* 0x000fe80000100800 */
[----:B------:R-:W-:Y:S04]  /*7b30*/  STL [R1+0x14c], R5 ;  /* 0x00014c0501007387 */ /* 0x000fe80000100800 */
[----:B------:R1:W-:Y:S04]  /*7b40*/  STL [R1+0x15c], R6 ;  /* 0x00015c0601007387 */ /* 0x0003e80000100800 */
[----:B------:R-:W-:Y:S01]  /*7b50*/  STL [R1+0x148], R7 ;  /* 0x0001480701007387 */ /* 0x000fe20000100800 */
[----:B-1----:R-:W-:-:S04]  /*7b60*/  SHF.R.U32.HI R25, RZ, 0x6, R25 ;  /* 0x00000006ff197819 */ /* 0x002fc80000011619 */
[----:B------:R-:W-:Y:S02]  /*7b70*/  SGXT.U32 R25, R25, 0x1 ;  /* 0x000000011919781a */ /* 0x000fe40000000000 */
[----:B------:R-:W-:Y:S01]  /*7b80*/  SEL R6, RZ, 0x4, P1 ;  /* 0x00000004ff067807 */ /* 0x000fe20000800000 */
[----:B--2---:R-:W-:Y:S02]  /*7b90*/  IMAD.MOV.U32 R5, RZ, RZ, R24 ;  /* 0x000000ffff057224 */ /* 0x004fe400078e0018 */
[----:B---3--:R-:W-:-:S04]  /*7ba0*/  IMAD.MOV.U32 R4, RZ, RZ, R11 ;  /* 0x000000ffff047224 */ /* 0x008fc800078e000b */
[----:B------:R-:W-:Y:S01]  /*7bb0*/  IMAD.WIDE R4, R177, 0x4, R4 ;  /* 0x00000004b1047825 */ /* 0x000fe200078e0204 */
[----:B------:R-:W-:-:S04]  /*7bc0*/  LOP3.LUT R11, R25, 0xa, RZ, 0xfc, !PT ;  /* 0x0000000a190b7812 */ /* 0x000fc800078efcff */
[----:B------:R1:W-:Y:S04]  /*7bd0*/  STL [R1+0x16c], R4 ;  /* 0x00016c0401007387 */ /* 0x0003e80000100800 */
[----:B------:R1:W-:Y:S04]  /*7be0*/  LDGSTS.E [R176+0x9800], [R4.64], P2 ;  /* 0x0980000004b07fae */ /* 0x0003e80009121846 */
[----:B------:R2:W-:Y:S04]  /*7bf0*/  STL [R1+0x158], R5 ;  /* 0x0001580501007387 */ /* 0x0005e80000100800 */
[----:B------:R-:W3:Y:S01]  /*7c00*/  LDL.LU.64 R50, [R1+0x108] ;  /* 0x0001080001327983 */ /* 0x000ee20000300a00 */
[----:B-1----:R-:W-:-:S03]  /*7c10*/  SEL R4, R6, RZ, !P3 ;  /* 0x000000ff06047207 */ /* 0x002fc60005800000 */
[----:B------:R-:W3:Y:S01]  /*7c20*/  LDL.LU.64 R48, [R1+0xf8] ;  /* 0x0000f80001307983 */ /* 0x000ee20000300a00 */
[----:B--2---:R-:W-:Y:S02]  /*7c30*/  SEL R5, RZ, 0x4, P0 ;  /* 0x00000004ff057807 */ /* 0x004fe40000000000 */
[----:B------:R-:W-:Y:S01]  /*7c40*/  ISETP.GE.AND P0, PT, R10, UR5, PT ;  /* 0x000000050a007c0c */ /* 0x000fe2000bf06270 */
[----:B------:R-:W2:Y:S01]  /*7c50*/  LDL.LU R46, [R1+0x120] ;  /* 0x00012000012e7983 */ /* 0x000ea20000300800 */
[----:B------:R-:W-:-:S03]  /*7c60*/  LOP3.LUT R10, R25, 0xe, RZ, 0xfc, !PT ;  /* 0x0000000e190a7812 */ /* 0x000fc600078efcff */
[----:B------:R-:W1:Y:S01]  /*7c70*/  S2R R25, SR_TID.X ;  /* 0x0000000000197919 */ /* 0x000e620000002100 */
[----:B------:R-:W-:Y:S02]  /*7c80*/  ISETP.NE.U32.AND P5, PT, R4, RZ, PT ;  /* 0x000000ff0400720c */ /* 0x000fe40003fa5070 */
[----:B------:R-:W-:Y:S01]  /*7c90*/  SEL R4, R5, RZ, !P3 ;  /* 0x000000ff05047207 */ /* 0x000fe20005800000 */
[----:B------:R-:W2:Y:S01]  /*7ca0*/  LDL.LU R45, [R1+0x124] ;  /* 0x00012400012d7983 */ /* 0x000ea20000300800 */
[----:B------:R-:W-:Y:S02]  /*7cb0*/  SEL R5, RZ, 0x4, P0 ;  /* 0x00000004ff057807 */ /* 0x000fe40000000000 */
[----:B------:R-:W-:Y:S01]  /*7cc0*/  ISETP.NE.U32.AND P4, PT, R4, RZ, PT ;  /* 0x000000ff0400720c */ /* 0x000fe20003f85070 */
[----:B------:R-:W2:Y:S01]  /*7cd0*/  LDL.LU R44, [R1+0x128] ;  /* 0x00012800012c7983 */ /* 0x000ea20000300800 */
[----:B------:R-:W-:Y:S02]  /*7ce0*/  SEL R4, R5, RZ, !P3 ;  /* 0x000000ff05047207 */ /* 0x000fe40005800000 */
[----:B------:R-:W-:Y:S01]  /*7cf0*/  ISETP.GE.AND P0, PT, R11, UR5, PT ;  /* 0x000000050b007c0c */ /* 0x000fe2000bf06270 */
[----:B------:R-:W2:Y:S01]  /*7d00*/  LDL.LU R43, [R1+0x12c] ;  /* 0x00012c00012b7983 */ /* 0x000ea20000300800 */
[----:B------:R-:W-:-:S03]  /*7d10*/  ISETP.NE.U32.AND P2, PT, R4, RZ, PT ;  /* 0x000000ff0400720c */ /* 0x000fc60003f45070 */
[----:B------:R-:W2:Y:S04]  /*7d20*/  LDL.LU R42, [R1+0x130] ;  /* 0x00013000012a7983 */ /* 0x000ea80000300800 */
[----:B------:R-:W2:Y:S01]  /*7d30*/  LDL.LU R11, [R1+0x134] ;  /* 0x00013400010b7983 */ /* 0x000ea20000300800 */
[----:B-1----:R-:W-:Y:S01]  /*7d40*/  SHF.R.U32.HI R24, RZ, 0x6, R25 ;  /* 0x00000006ff187819 */ /* 0x002fe20000011619 */
[----:B----4-:R-:W-:Y:S01]  /*7d50*/  IMAD.MOV.U32 R5, RZ, RZ, R3 ;  /* 0x000000ffff057224 */ /* 0x010fe200078e0003 */
[----:B------:R-:W-:Y:S01]  /*7d60*/  SHF.R.U32.HI R25, RZ, 0x6, R25 ;  /* 0x00000006ff197819 */ /* 0x000fe20000011619 */
[----:B------:R-:W4:Y:S01]  /*7d70*/  LDL.LU R41, [R1+0x138] ;  /* 0x0001380001297983 */ /* 0x000f220000300800 */
[----:B------:R-:W-:Y:S02]  /*7d80*/  SGXT.U32 R24, R24, 0x1 ;  /* 0x000000011818781a */ /* 0x000fe40000000000 */
[----:B------:R-:W-:Y:S01]  /*7d90*/  SGXT.U32 R25, R25, 0x1 ;  /* 0x000000011919781a */ /* 0x000fe20000000000 */
[----:B------:R-:W4:Y:S01]  /*7da0*/  LDL.LU R40, [R1+0x13c] ;  /* 0x00013c0001287983 */ /* 0x000f220000300800 */
[----:B------:R-:W-:Y:S01]  /*7db0*/  IMAD.MOV.U32 R4, RZ, RZ, R2 ;  /* 0x000000ffff047224 */ /* 0x000fe200078e0002 */
[----:B------:R-:W-:-:S02]  /*7dc0*/  LOP3.LUT R2, R24, 0x12, RZ, 0xfc, !PT ;  /* 0x0000001218027812 */ /* 0x000fc400078efcff */
[----:B------:R-:W4:Y:S01]  /*7dd0*/  LDL.LU R33, [R1+0x140] ;  /* 0x0001400001217983 */ /* 0x000f220000300800 */
[----:B------:R-:W-:Y:S01]  /*7de0*/  IMAD.WIDE R4, R177, 0x4, R4 ;  /* 0x00000004b1047825 */ /* 0x000fe200078e0204 */
[----:B------:R-:W-:Y:S02]  /*7df0*/  ISETP.GE.AND P6, PT, R2, UR5, PT ;  /* 0x0000000502007c0c */ /* 0x000fe4000bfc6270 */
[----:B------:R-:W4:Y:S01]  /*7e00*/  LDL.LU R32, [R1+0x150] ;  /* 0x0001500001207983 */ /* 0x000f220000300800 */
[----:B------:R-:W-:-:S03]  /*7e10*/  LOP3.LUT R2, R25, 0x16, RZ, 0xfc, !PT ;  /* 0x0000001619027812 */ /* 0x000fc600078efcff */
[----:B------:R1:W-:Y:S01]  /*7e20*/  LDGSTS.E [R176+0x9c00], [R4.64], P5 ;  /* 0x09c0000004b07fae */ /* 0x0003e2000a921846 */
[----:B------:R-:W-:-:S03]  /*7e30*/  ISETP.GE.AND P5, PT, R2, UR5, PT ;  /* 0x0000000502007c0c */ /* 0x000fc6000bfa6270 */
[----:B------:R-:W4:Y:S04]  /*7e40*/  LDL.LU R3, [R1+0x164] ;  /* 0x0001640001037983 */ /* 0x000f280000300800 */
[----:B------:R-:W4:Y:S01]  /*7e50*/  LDL.LU R2, [R1+0x170] ;  /* 0x0001700001027983 */ /* 0x000f220000300800 */
[----:B------:R-:W-:Y:S02]  /*7e60*/  ISETP.GE.AND P1, PT, R10, UR5, PT ;  /* 0x000000050a007c0c */ /* 0x000fe4000bf26270 */
[----:B------:R-:W-:Y:S02]  /*7e70*/  SHF.R.U32.HI R8, RZ, 0x6, R8 ;  /* 0x00000006ff087819 */ /* 0x000fe40000011608 */
[----:B------:R-:W-:Y:S02]  /*7e80*/  SEL R6, RZ, 0x4, P1 ;  /* 0x00000004ff067807 */ /* 0x000fe40000800000 */
[----:B------:R-:W-:-:S02]  /*7e90*/  SGXT.U32 R8, R8, 0x1 ;  /* 0x000000010808781a */ /* 0x000fc40000000000 */
[----:B------:R-:W-:Y:S02]  /*7ea0*/  SEL R6, R6, RZ, !P3 ;  /* 0x000000ff06067207 */ /* 0x000fe40005800000 */
[----:B------:R-:W-:Y:S02]  /*7eb0*/  LOP3.LUT R8, R8, 0x1a, RZ, 0xfc, !PT ;  /* 0x0000001a08087812 */ /* 0x000fe400078efcff */
[----:B------:R-:W-:Y:S02]  /*7ec0*/  ISETP.NE.U32.AND P1, PT, R6, RZ, PT ;  /* 0x000000ff0600720c */ /* 0x000fe40003f25070 */
[----:B------:R-:W-:Y:S02]  /*7ed0*/  SEL R6, RZ, 0x4, P6 ;  /* 0x00000004ff067807 */ /* 0x000fe40003000000 */
[----:B------:R-:W-:Y:S02]  /*7ee0*/  ISETP.GE.AND P6, PT, R8, UR5, PT ;  /* 0x0000000508007c0c */ /* 0x000fe4000bfc6270 */
[----:B------:R-:W1:Y:S01]  /*7ef0*/  S2R R8, SR_TID.X ;  /* 0x0000000000087919 */ /* 0x000e620000002100 */
[----:B------:R-:W-:-:S02]  /*7f00*/  SEL R7, RZ, 0x4, P0 ;  /* 0x00000004ff077807 */ /* 0x000fc40000000000 */
[----:B------:R-:W-:Y:S02]  /*7f10*/  LOP3.LUT R9, R9, 0x1e, RZ, 0xfc, !PT ;  /* 0x0000001e09097812 */ /* 0x000fe400078efcff */
[----:B------:R-:W-:-:S04]  /*7f20*/  SEL R7, R7, RZ, !P3 ;  /* 0x000000ff07077207 */ /* 0x000fc80005800000 */
[----:B------:R-:W-:Y:S02]  /*7f30*/  ISETP.NE.U32.AND P0, PT, R7, RZ, PT ;  /* 0x000000ff0700720c */ /* 0x000fe40003f05070 */
[----:B------:R-:W-:Y:S02]  /*7f40*/  SEL R7, RZ, 0x4, P5 ;  /* 0x00000004ff077807 */ /* 0x000fe40002800000 */
[----:B------:R-:W-:Y:S02]  /*7f50*/  ISETP.GE.AND P5, PT, R9, UR5, PT ;  /* 0x0000000509007c0c */ /* 0x000fe4000bfa6270 */
[----:B------:R-:W-:Y:S02]  /*7f60*/  SEL R9, RZ, 0x4, P6 ;  /* 0x00000004ff097807 */ /* 0x000fe40003000000 */
[----:B------:R-:W-:Y:S02]  /*7f70*/  SEL R6, R6, RZ, !P3 ;  /* 0x000000ff06067207 */ /* 0x000fe40005800000 */
[----:B------:R-:W-:-:S02]  /*7f80*/  SEL R7, R7, RZ, !P3 ;  /* 0x000000ff07077207 */ /* 0x000fc40005800000 */
[----:B-1----:R-:W-:Y:S02]  /*7f90*/  LOP3.LUT R8, R8, 0x1f, RZ, 0xc0, !PT ;  /* 0x0000001f08087812 */ /* 0x002fe400078ec0ff */
[----:B------:R-:W-:Y:S02]  /*7fa0*/  LOP3.LUT R47, R176, 0x40, RZ, 0x3c, !PT ;  /* 0x00000040b02f7812 */ /* 0x000fe400078e3cff */
[----:B------:R-:W-:Y:S02]  /*7fb0*/  ISETP.GE.AND P6, PT, R8, UR5, PT ;  /* 0x0000000508007c0c */ /* 0x000fe4000bfc6270 */
[----:B------:R-:W-:Y:S02]  /*7fc0*/  SEL R8, RZ, 0x4, P5 ;  /* 0x00000004ff087807 */ /* 0x000fe40002800000 */
[----:B------:R-:W-:Y:S02]  /*7fd0*/  ISETP.NE.U32.AND P5, PT, R6, RZ, PT ;  /* 0x000000ff0600720c */ /* 0x000fe40003fa5070 */
[----:B------:R-:W-:-:S02]  /*7fe0*/  SEL R10, RZ, 0x4, P6 ;  /* 0x00000004ff0a7807 */ /* 0x000fc40003000000 */
[----:B------:R-:W-:Y:S02]  /*7ff0*/  ISETP.NE.U32.AND P6, PT, R7, RZ, PT ;  /* 0x000000ff0700720c */ /* 0x000fe40003fc5070 */
[----:B------:R-:W-:Y:S02]  /*8000*/  SEL R6, R9, RZ, !P3 ;  /* 0x000000ff09067207 */ /* 0x000fe40005800000 */
[----:B------:R-:W-:Y:S02]  /*8010*/  SEL R7, R8, RZ, !P3 ;  /* 0x000000ff08077207 */ /* 0x000fe40005800000 */
[----:B------:R-:W-:Y:S02]  /*8020*/  SEL R8, R10, RZ, !P3 ;  /* 0x000000ff0a087207 */ /* 0x000fe40005800000 */
[----:B------:R-:W-:Y:S01]  /*8030*/  ISETP.NE.U32.AND P3, PT, R6, RZ, PT ;  /* 0x000000ff0600720c */ /* 0x000fe20003f65070 */
[-C--:B------:R-:W-:Y:S08]  /*8040*/  HMMA.1688.F32.TF32 R64, R196, R34.reuse, R64 ;  /* 0x00000022c440723c */ /* 0x080ff00000081040 */
[-C--:B------:R-:W-:Y:S08]  /*8050*/  HMMA.1688.F32.TF32 R96, R180, R34.reuse, R96 ;  /* 0x00000022b460723c */ /* 0x080ff00000081060 */
[-C--:B------:R-:W-:Y:S08]  /*8060*/  HMMA.1688.F32.TF32 R128, R168, R34.reuse, R128 ;  /* 0x00000022a880723c */ /* 0x080ff00000081080 */
[----:B------:R-:W-:Y:S08]  /*8070*/  HMMA.1688.F32.TF32 R160, R164, R34, R160 ;  /* 0x00000022a4a0723c */ /* 0x000ff000000810a0 */
[----:B------:R-:W-:Y:S08]  /*8080*/  HMMA.1688.F32.TF32 R60, R196, R30, R60 ;  /* 0x0000001ec43c723c */ /* 0x000ff0000008103c */
[C---:B------:R-:W-:Y:S08]  /*8090*/  HMMA.1688.F32.TF32 R76, R180.reuse, R14, R76 ;  /* 0x0000000eb44c723c */ /* 0x040ff0000008104c */
[C---:B------:R-:W-:Y:S08]  /*80a0*/  HMMA.1688.F32.TF32 R80, R180.reuse, R18, R80 ;  /* 0x00000012b450723c */ /* 0x040ff00000081050 */
[C---:B------:R-:W-:Y:S08]  /*80b0*/  HMMA.1688.F32.TF32 R84, R180.reuse, R22, R84 ;  /* 0x00000016b454723c */ /* 0x040ff00000081054 */
[C---:B------:R-:W-:Y:S08]  /*80c0*/  HMMA.1688.F32.TF32 R88, R180.reuse, R26, R88 ;  /* 0x0000001ab458723c */ /* 0x040ff00000081058 */
        /* <DEDUP_REMOVED lines=9> */
[----:B------:R-:W-:Y:S01]  /*8160*/  HMMA.1688.F32.TF32 R24, R164, R26, R152 ;  /* 0x0000001aa418723c */ /* 0x000fe20000081098 */
[----:B---3--:R-:W-:-:S04]  /*8170*/  IMAD.WIDE R50, R177, 0x4, R50 ;  /* 0x00000004b1327825 */ /* 0x008fc800078e0232 */
[----:B------:R-:W-:Y:S01]  /*8180*/  IMAD.WIDE R48, R177, 0x4, R48 ;  /* 0x00000004b1307825 */ /* 0x000fe200078e0230 */
[----:B------:R-:W-:Y:S04]  /*8190*/  STL.64 [R1+0x108], R50 ;  /* 0x0001083201007387 */ /* 0x000fe80000100a00 */
[----:B------:R1:W-:Y:S04]  /*81a0*/  STL.64 [R1+0xf8], R48 ;  /* 0x0000f83001007387 */ /* 0x0003e80000100a00 */
[----:B------:R-:W3:Y:S04]  /*81b0*/  LDL.LU.64 R58, [R1+0xf0] ;  /* 0x0000f000013a7983 */ /* 0x000ee80000300a00 */
[----:B------:R1:W-:Y:S01]  /*81c0*/  LDGSTS.E [R47+0x8200], [R50.64], P4 ;  /* 0x08200000322f7fae */ /* 0x0003e2000a121846 */
[----:B--2---:R-:W-:-:S03]  /*81d0*/  IMAD.MOV.U32 R6, RZ, RZ, R45 ;  /* 0x000000ffff067224 */ /* 0x004fc600078e002d */
[----:B------:R-:W2:Y:S01]  /*81e0*/  LDL.LU.64 R52, [R1+0xe0] ;  /* 0x0000e00001347983 */ /* 0x000ea20000300a00 */
[----:B------:R-:W-:-:S03]  /*81f0*/  IMAD.MOV.U32 R9, RZ, RZ, R44 ;  /* 0x000000ffff097224 */ /* 0x000fc600078e002c */
[----:B------:R1:W-:Y:S01]  /*8200*/  LDGSTS.E [R47+0x8600], [R48.64], P2 ;  /* 0x08600000302f7fae */ /* 0x0003e20009121846 */
[----:B------:R-:W-:-:S03]  /*8210*/  ISETP.NE.U32.AND P2, PT, R7, RZ, PT ;  /* 0x000000ff0700720c */ /* 0x000fc60003f45070 */
[----:B------:R-:W2:Y:S01]  /*8220*/  LDL.LU.64 R54, [R1+0xd0] ;  /* 0x0000d00001367983 */ /* 0x000ea20000300a00 */
[----:B------:R-:W-:Y:S01]  /*8230*/  IMAD.MOV.U32 R7, RZ, RZ, R46 ;  /* 0x000000ffff077224 */ /* 0x000fe200078e002e */
[----:B------:R-:W-:Y:S01]  /*8240*/  ISETP.NE.U32.AND P4, PT, R8, RZ, PT ;  /* 0x000000ff0800720c */ /* 0x000fe20003f85070 */
[----:B------:R-:W-:Y:S01]  /*8250*/  IMAD.MOV.U32 R10, RZ, RZ, R11 ;  /* 0x000000ffff0a7224 */ /* 0x000fe200078e000b */
[----:B-1----:R-:W2:Y:S01]  /*8260*/  LDL.LU.64 R48, [R1+0xc0] ;  /* 0x0000c00001307983 */ /* 0x002ea20000300a00 */
[----:B------:R-:W-:-:S03]  /*8270*/  IMAD.MOV.U32 R8, RZ, RZ, R43 ;  /* 0x000000ffff087224 */ /* 0x000fc600078e002b */
[----:B------:R-:W2:Y:S01]  /*8280*/  LDL.LU.64 R50, [R1+0xb0] ;  /* 0x0000b00001327983 */ /* 0x000ea20000300a00 */
[----:B----4-:R-:W-:Y:S02]  /*8290*/  IMAD.MOV.U32 R137, RZ, RZ, R41 ;  /* 0x000000ffff897224 */ /* 0x010fe400078e0029 */
[----:B------:R-:W-:Y:S01]  /*82a0*/  IMAD.MOV.U32 R136, RZ, RZ, R40 ;  /* 0x000000ffff887224 */ /* 0x000fe200078e0028 */
[----:B------:R-:W4:Y:S01]  /*82b0*/  LDL.LU.64 R44, [R1+0xa0] ;  /* 0x0000a000012c7983 */ /* 0x000f220000300a00 */
[----:B------:R-:W-:-:S03]  /*82c0*/  IMAD.MOV.U32 R11, RZ, RZ, R42 ;  /* 0x000000ffff0b7224 */ /* 0x000fc600078e002a */
        /* <DEDUP_REMOVED lines=8> */
[----:B------:R-:W4:Y:S04]  /*8350*/  LDL.LU.64 R174, [R1+0x50] ;  /* 0x0000500001ae7983 */ /* 0x000f280000300a00 */
[----:B------:R-:W4:Y:S04]  /*8360*/  LDL.LU.64 R2, [R1+0x40] ;  /* 0x0000400001027983 */ /* 0x000f280000300a00 */
[----:B------:R-:W4:Y:S04]  /*8370*/  LDL.LU.64 R198, [R1+0x30] ;  /* 0x0000300001c67983 */ /* 0x000f280000300a00 */
[----:B------:R-:W4:Y:S04]  /*8380*/  LDL.LU.64 R196, [R1+0x20] ;  /* 0x0000200001c47983 */ /* 0x000f280000300a00 */
[----:B------:R-:W4:Y:S01]  /*8390*/  LDL.LU.64 R182, [R1+0x10] ;  /* 0x0000100001b67983 */ /* 0x000f220000300a00 */
[----:B------:R-:W-:Y:S03]  /*83a0*/  HMMA.1688.F32.TF32 R28, R164, R30, R156 ;  /* 0x0000001ea41c723c */ /* 0x000fe6000008109c */
[----:B------:R-:W4:Y:S04]  /*83b0*/  LDL.LU.64 R138, [R1] ;  /* 0x00000000018a7983 */ /* 0x000f280000300a00 */
[----:B------:R-:W4:Y:S04]  /*83c0*/  LDL.LU.64 R180, [R1+0xe8] ;  /* 0x0000e80001b47983 */ /* 0x000f280000300a00 */
        /* <DEDUP_REMOVED lines=13> */
[----:B------:R-:W4:Y:S01]  /*84a0*/  LDL.LU.64 R140, [R1+0x8] ;  /* 0x00000800018c7983 */ /* 0x000f220000300a00 */
[----:B------:R-:W-:-:S04]  /*84b0*/  IMAD.WIDE R250, R252, 0x4, R250 ;  /* 0x00000004fcfa7825 */ /* 0x000fc800078e02fa */
        /* <DEDUP_REMOVED lines=19> */
[----:B-----5:R-:W-:-:S04]  /*85f0*/  IMAD.WIDE R210, R252, 0x4, R210 ;  /* 0x00000004fcd27825 */ /* 0x020fc800078e02d2 */
        /* <DEDUP_REMOVED lines=18> */
[----:B---3--:R-:W-:-:S04]  /*8720*/  IMAD.WIDE R58, R252, 0x4, R58 ;  /* 0x00000004fc3a7825 */ /* 0x008fc800078e023a */
[----:B--2---:R-:W-:-:S04]  /*8730*/  IMAD.WIDE R52, R252, 0x4, R52 ;  /* 0x00000004fc347825 */ /* 0x004fc800078e0234 */
[----:B------:R-:W-:-:S04]  /*8740*/  IMAD.WIDE R54, R252, 0x4, R54 ;  /* 0x00000004fc367825 */ /* 0x000fc800078e0236 */
[----:B------:R-:W-:-:S04]  /*8750*/  IMAD.WIDE R48, R252, 0x4, R48 ;  /* 0x00000004fc307825 */ /* 0x000fc800078e0230 */
[----:B------:R-:W-:-:S04]  /*8760*/  IMAD.WIDE R50, R252, 0x4, R50 ;  /* 0x00000004fc327825 */ /* 0x000fc800078e0232 */
[----:B----4-:R-:W-:-:S04]  /*8770*/  IMAD.WIDE R44, R252, 0x4, R44 ;  /* 0x00000004fc2c7825 */ /* 0x010fc800078e022c */
        /* <DEDUP_REMOVED lines=24> */
[----:B------:R-:W-:Y:S01]  /*8900*/  IMAD.WIDE R140, R252, 0x4, R140 ;  /* 0x00000004fc8c7825 */ /* 0x000fe200078e028c */
[----:B------:R-:W-:Y:S01]  /*8910*/  LOP3.LUT R252, R176, 0x40, RZ, 0x3c, !PT ;  /* 0x00000040b0fc7812 */ /* 0x000fe200078e3cff */
[----:B------:R-:W-:Y:S04]  /*8920*/  STL.64 [R1+0xf0], R58 ;  /* 0x0000f03a01007387 */ /* 0x000fe80000100a00 */
[----:B------:R1:W-:Y:S04]  /*8930*/  LDGSTS.E [R252+0x8a00], [R32.64], P0 ;  /* 0x08a0000020fc7fae */ /* 0x0003e80008121846 */
[----:B------:R1:W-:Y:S04]  /*8940*/  LDGSTS.E [R252+0x8e00], [R34.64], P1 ;  /* 0x08e0000022fc7fae */ /* 0x0003e80008921846 */
[----:B------:R1:W-:Y:S04]  /*8950*/  LDGSTS.E [R252+0x9200], [R136.64], P5 ;  /* 0x0920000088fc7fae */ /* 0x0003e8000a921846 */
[----:B------:R1:W-:Y:S04]  /*8960*/  LDGSTS.E [R252+0x9600], [R10.64], P6 ;  /* 0x096000000afc7fae */ /* 0x0003e8000b121846 */
[----:B------:R1:W-:Y:S04]  /*8970*/  LDGSTS.E [R252+0x9a00], [R8.64], P3 ;  /* 0x09a0000008fc7fae */ /* 0x0003e80009921846 */
[----:B------:R-:W-:Y:S04]  /*8980*/  STL.64 [R1+0xe8], R180 ;  /* 0x0000e8b401007387 */ /* 0x000fe80000100a00 */
[----:B------:R1:W-:Y:S04]  /*8990*/  LDGSTS.E [R252+0x9e00], [R6.64], P2 ;  /* 0x09e0000006fc7fae */ /* 0x0003e80009121846 */
[----:B------:R-:W-:Y:S04]  /*89a0*/  STL.64 [R1+0xe0], R52 ;  /* 0x0000e03401007387 */ /* 0x000fe80000100a00 */
[----:B------:R-:W0:Y:S04]  /*89b0*/  LDGDEPBAR ;  /* 0x00000000000079af */ /* 0x000e280000000000 */
[----:B------:R-:W-:Y:S04]  /*89c0*/  STL.64 [R1+0xd0], R54 ;  /* 0x0000d03601007387 */ /* 0x000fe80000100a00 */
[----:B------:R2:W-:Y:S04]  /*89d0*/  LDGSTS.E [R0], [R58.64], P4 ;  /* 0x000000003a007fae */ /* 0x0005e8000a121846 */
[----:B------:R-:W-:Y:S04]  /*89e0*/  STL.64 [R1+0xd8], R170 ;  /* 0x0000d8aa01007387 */ /* 0x000fe80000100a00 */
[----:B------:R3:W-:Y:S04]  /*89f0*/  LDGSTS.E [R0+0x400], [R52.64], P4 ;  /* 0x0040000034007fae */ /* 0x0007e8000a121846 */
        /* <DEDUP_REMOVED lines=48> */
[----:B------:R1:W-:Y:S04]  /*8d00*/  STL.64 [R1], R138 ;  /* 0x0000008a01007387 */ /* 0x0003e80000100a00 */
[----:B------:R2:W-:Y:S04]  /*8d10*/  LDGSTS.E [R0+0x6800], [R208.64], P4 ;  /* 0x06800000d0007fae */ /* 0x0005e8000a121846 */
[----:B------:R2:W-:Y:S01]  /*8d20*/  LDGSTS.E [R0+0x6c00], [R204.64], P4 ;  /* 0x06c00000cc007fae */ /* 0x0005e2000a121846 */
[----:B-1----:R-:W-:-:S03]  /*8d30*/  LOP3.LUT R138, R0, 0x40, RZ, 0x3c, !PT ;  /* 0x00000040008a7812 */ /* 0x002fc600078e3cff */
        /* <DEDUP_REMOVED lines=18> */
[----:B------:R1:W5:Y:S04]  /*8e60*/  LDL.LU R177, [R1+0x210] ;  /* 0x0002100001b17983 */ /* 0x0003680000300800 */
[----:B------:R1:W-:Y:S04]  /*8e70*/  LDGSTS.E [R138+0x3600], [R142.64], P4 ;  /* 0x036000008e8a7fae */ /* 0x0003e8000a121846 */
[----:B--2---:R2:W5:Y:S04]  /*8e80*/  LDL.LU.64 R58, [R1+0x208] ;  /* 0x00020800013a7983 */ /* 0x0045680000300a00 */
[----:B------:R1:W-:Y:S04]  /*8e90*/  LDGSTS.E [R138+0x3a00], [R140.64], P4 ;  /* 0x03a000008c8a7fae */ /* 0x0003e8000a121846 */
[----:B---3--:R2:W5:Y:S04]  /*8ea0*/  LDL.LU.64 R52, [R1+0x200] ;  /* 0x0002000001347983 */ /* 0x0085680000300a00 */
[----:B------:R1:W-:Y:S04]  /*8eb0*/  LDGSTS.E [R138+0x3e00], [R250.64], P4 ;  /* 0x03e00000fa8a7fae */ /* 0x0003e8000a121846 */
[----:B----4-:R2:W5:Y:S04]  /*8ec0*/  LDL.LU.64 R54, [R1+0x1f8] ;  /* 0x0001f80001367983 */ /* 0x0105680000300a00 */
[----:B------:R1:W-:Y:S04]  /*8ed0*/  LDGSTS.E [R138+0x4200], [R246.64], P4 ;  /* 0x04200000f68a7fae */ /* 0x0003e8000a121846 */
[----:B------:R2:W5:Y:S04]  /*8ee0*/  LDL.LU.64 R48, [R1+0x1f0] ;  /* 0x0001f00001307983 */ /* 0x0005680000300a00 */
[----:B------:R1:W-:Y:S04]  /*8ef0*/  LDGSTS.E [R138+0x4600], [R242.64], P4 ;  /* 0x04600000f28a7fae */ /* 0x0003e8000a121846 */
[----:B------:R2:W5:Y:S04]  /*8f00*/  LDL.LU.64 R50, [R1+0x1e8] ;  /* 0x0001e80001327983 */ /* 0x0005680000300a00 */
[----:B------:R1:W-:Y:S04]  /*8f10*/  LDGSTS.E [R138+0x4a00], [R238.64], P4 ;  /* 0x04a00000ee8a7fae */ /* 0x0003e8000a121846 */
[----:B------:R2:W5:Y:S04]  /*8f20*/  LDL.LU.64 R44, [R1+0x1e0] ;  /* 0x0001e000012c7983 */ /* 0x0005680000300a00 */
[----:B------:R1:W-:Y:S01]  /*8f30*/  LDGSTS.E [R138+0x4e00], [R234.64], P4 ;  /* 0x04e00000ea8a7fae */ /* 0x0003e2000a121846 */
[----:B------:R-:W-:-:S03]  /*8f40*/  IMAD.MOV.U32 R199, RZ, RZ, 0x1f ;  /* 0x0000001fffc77424 */ /* 0x000fc600078e00ff */
[----:B------:R2:W5:Y:S04]  /*8f50*/  LDL.LU.64 R46, [R1+0x1d8] ;  /* 0x0001d800012e7983 */ /* 0x0005680000300a00 */
[----:B------:R1:W-:Y:S04]  /*8f60*/  LDGSTS.E [R138+0x5200], [R230.64], P4 ;  /* 0x05200000e68a7fae */ /* 0x0003e8000a121846 */
[----:B------:R2:W5:Y:S04]  /*8f70*/  LDL.LU.64 R40, [R1+0x1d0] ;  /* 0x0001d00001287983 */ /* 0x0005680000300a00 */
[----:B------:R1:W-:Y:S04]  /*8f80*/  LDGSTS.E [R138+0x5600], [R226.64], P4 ;  /* 0x05600000e28a7fae */ /* 0x0003e8000a121846 */
[----:B------:R2:W5:Y:S04]  /*8f90*/  LDL.LU.64 R42, [R1+0x1c8] ;  /* 0x0001c800012a7983 */ /* 0x0005680000300a00 */
[----:B------:R1:W-:Y:S04]  /*8fa0*/  LDGSTS.E [R138+0x5a00], [R222.64], P4 ;  /* 0x05a00000de8a7fae */ /* 0x0003e8000a121846 */
[----:B------:R2:W5:Y:S04]  /*8fb0*/  LDL.LU.64 R172, [R1+0x1c0] ;  /* 0x0001c00001ac7983 */ /* 0x0005680000300a00 */
[----:B------:R1:W-:Y:S04]  /*8fc0*/  LDGSTS.E [R138+0x5e00], [R218.64], P4 ;  /* 0x05e00000da8a7fae */ /* 0x0003e8000a121846 */
[----:B------:R2:W5:Y:S04]  /*8fd0*/  LDL.LU.64 R174, [R1+0x1b8] ;  /* 0x0001b80001ae7983 */ /* 0x0005680000300a00 */
[----:B------:R1:W-:Y:S01]  /*8fe0*/  LDGSTS.E [R138+0x6200], [R214.64], P4 ;  /* 0x06200000d68a7fae */ /* 0x0003e2000a121846 */
[----:B------:R-:W-:-:S03]  /*8ff0*/  IADD3 R199, R199, c[0x0][0x180], RZ ;  /* 0x00006000c7c77a10 */ /* 0x000fc60007ffe0ff */
[----:B------:R2:W5:Y:S04]  /*9000*/  LDL.LU.64 R2, [R1+0x1b0] ;  /* 0x0001b00001027983 */ /* 0x0005680000300a00 */
[----:B------:R1:W-:Y:S04]  /*9010*/  LDGSTS.E [R138+0x6600], [R210.64], P4 ;  /* 0x06600000d28a7fae */ /* 0x0003e8000a121846 */
[----:B------:R1:W-:Y:S04]  /*9020*/  LDGSTS.E [R138+0x6a00], [R206.64], P4 ;  /* 0x06a00000ce8a7fae */ /* 0x0003e8000a121846 */
[----:B------:R2:W-:Y:S04]  /*9030*/  STL [R1+0x11c], R4 ;  /* 0x00011c0401007387 */ /* 0x0005e80000100800 */
        /* <DEDUP_REMOVED lines=10> */
[----:B------:R2:W-:Y:S01]  /*90e0*/  STL [R1+0x13c], R136 ;  /* 0x00013c8801007387 */ /* 0x0005e20000100800 */
[----:B-1----:R-:W-:-:S03]  /*90f0*/  SHF.R.S32.HI R138, RZ, 0x1f, R199 ;  /* 0x0000001fff8a7819 */ /* 0x002fc600000114c7 */
[----:B------:R2:W-:Y:S04]  /*9100*/  STL [R1+0x138], R137 ;  /* 0x0001388901007387 */ /* 0x0005e80000100800 */
[----:B------:R2:W-:Y:S01]  /*9110*/  STL [R1+0x134], R10 ;  /* 0x0001340a01007387 */ /* 0x0005e20000100800 */
[----:B------:R-:W-:-:S03]  /*9120*/  LEA.HI R138, R138, R199, RZ, 0x5 ;  /* 0x000000c78a8a7211 */ /* 0x000fc600078f28ff */
[----:B------:R2:W-:Y:S01]  /*9130*/  STL [R1+0x130], R11 ;  /* 0x0001300b01007387 */ /* 0x0005e20000100800 */
[----:B------:R-:W-:-:S03]  /*9140*/  UIADD3 UR4, UR4, 0x1, URZ ;  /* 0x0000000104047890 */ /* 0x000fc6000fffe03f */
[----:B------:R2:W-:Y:S01]  /*9150*/  STL [R1+0x12c], R8 ;  /* 0x00012c0801007387 */ /* 0x0005e20000100800 */
[----:B------:R-:W-:-:S03]  /*9160*/  SHF.R.S32.HI R138, RZ, 0x5, R138 ;  /* 0x00000005ff8a7819 */ /* 0x000fc6000001148a */
[----:B------:R2:W-:Y:S04]  /*9170*/  STL [R1+0x128], R9 ;  /* 0x0001280901007387 */ /* 0x0005e80000100800 */
[----:B------:R2:W-:Y:S04]  /*9180*/  STL [R1+0x124], R6 ;  /* 0x0001240601007387 */ /* 0x0005e80000100800 */
[----:B------:R2:W-:Y:S01]  /*9190*/  STL [R1+0x120], R7 ;  /* 0x0001200701007387 */ /* 0x0005e20000100800 */
[----:B------:R-:W-:Y:S01]  /*91a0*/  ISETP.NE.U32.AND P0, PT, R138, UR4, PT ;  /* 0x000000048a007c0c */ /* 0x000fe2000bf05070 */
[----:B------:R-:W-:Y:S01]  /*91b0*/  IMAD.MOV.U32 R252, RZ, RZ, c[0x0][0x18c] ;  /* 0x00006300fffc7624 */ /* 0x000fe200078e00ff */
[----:B------:R-:W-:Y:S01]  /*91c0*/  UIADD3 UR5, UR5, -0x20, URZ ;  /* 0xffffffe005057890 */ /* 0x000fe2000fffe03f */
[----:B------:R-:W0:Y:S02]  /*91d0*/  LDGDEPBAR ;  /* 0x00000000000079af */ /* 0x000e240000000000 */
[----:B------:R-:W-:-:S08]  /*91e0*/  IMAD.SHL.U32 R252, R252, 0x20, RZ ;  /* 0x00000020fcfc7824 */ /* 0x000fd000078e00ff */
[----:B--2---:R-:W-:Y:S01]  /*91f0*/  @!P0 CALL.REL.NOINC `(.L_x_0) ;  /* 0x0000001000008944 */ /* 0x004fe20003c00000 */
[----:B------:R-:W-:Y:S05]  /*9200*/  BRA `(.L_x_1) ;  /* 0xffffd48000007947 */ /* 0x000fea000383ffff */
.L_x_0:
[----:B-1----:R-:W1:Y:S01]  /*9210*/  S2R R7, SR_TID.X ;  /* 0x0000000000077919 */ /* 0x002e620000002100 */
[----:B-----5:R-:W-:Y:S01]  /*9220*/  IMAD.MOV.U32 R167, RZ, RZ, R48 ;  /* 0x000000ffffa77224 */ /* 0x020fe200078e0030 */
[----:B------:R-:W-:-:S04]  /*9230*/  DEPBAR.LE SB0, 0x0 ;  /* 0x000080000000791a */ /* 0x000fc80000000000 */
[----:B------:R-:W-:Y:S01]  /*9240*/  IMAD.MOV.U32 R48, RZ, RZ, R175 ;  /* 0x000000ffff307224 */ /* 0x000fe200078e00af */
[----:B------:R-:W2:Y:S01]  /*9250*/  S2R R4, SR_TID.X ;  /* 0x0000000000047919 */ /* 0x000ea20000002100 */
[----:B------:R-:W-:Y:S02]  /*9260*/  IMAD.MOV.U32 R165, RZ, RZ, R40 ;  /* 0x000000ffffa57224 */ /* 0x000fe400078e0028 */
[----:B------:R-:W-:Y:S02]  /*9270*/  IMAD.MOV.U32 R157, RZ, RZ, R42 ;  /* 0x000000ffff9d7224 */ /* 0x000fe400078e002a */
[----:B------:R-:W-:Y:S02]  /*9280*/  IMAD.MOV.U32 R159, RZ, RZ, R50 ;  /* 0x000000ffff9f7224 */ /* 0x000fe400078e0032 */
[----:B------:R-:W-:Y:S02]  /*9290*/  IMAD.MOV.U32 R166, RZ, RZ, R44 ;  /* 0x000000ffffa67224 */ /* 0x000fe400078e002c */
[----:B------:R-:W-:-:S02]  /*92a0*/  IMAD.MOV.U32 R158, RZ, RZ, R46 ;  /* 0x000000ffff9e7224 */ /* 0x000fc400078e002e */
[----:B------:R-:W-:Y:S02]  /*92b0*/  IMAD.MOV.U32 R164, RZ, RZ, R172 ;  /* 0x000000ffffa47224 */ /* 0x000fe400078e00ac */
[----:B------:R-:W-:Y:S01]  /*92c0*/  IMAD.MOV.U32 R156, RZ, RZ, R174 ;  /* 0x000000ffff9c7224 */ /* 0x000fe200078e00ae */
[----:B-1----:R-:W-:Y:S01]  /*92d0*/  SHF.R.U32.HI R152, RZ, 0x6, R7 ;  /* 0x00000006ff987819 */ /* 0x002fe20000011607 */
[C---:B------:R-:W-:Y:S01]  /*92e0*/  IMAD.SHL.U32 R0, R7.reuse, 0x400, RZ ;  /* 0x0000040007007824 */ /* 0x040fe200078e00ff */
[C---:B------:R-:W-:Y:S01]  /*92f0*/  LOP3.LUT R6, R7.reuse, 0x7f, RZ, 0xc0, !PT ;  /* 0x0000007f07067812 */ /* 0x040fe200078ec0ff */
[C---:B------:R-:W-:Y:S01]  /*9300*/  IMAD.SHL.U32 R2, R7.reuse, 0x20, RZ ;  /* 0x0000002007027824 */ /* 0x040fe200078e00ff */
[----:B------:R-:W-:Y:S01]  /*9310*/  SGXT.U32 R152, R152, 0x1 ;  /* 0x000000019898781a */ /* 0x000fe20000000000 */
[----:B------:R-:W-:Y:S01]  /*9320*/  IMAD.SHL.U32 R3, R7, 0x4, RZ ;  /* 0x0000000407037824 */ /* 0x000fe200078e00ff */
[----:B------:R-:W-:Y:S02]  /*9330*/  LOP3.LUT R0, R0, 0x6000, RZ, 0xc0, !PT ;  /* 0x0000600000007812 */ /* 0x000fe400078ec0ff */
[----:B------:R-:W-:-:S02]  /*9340*/  LOP3.LUT R153, R177, 0xd2, R152, 0xfe, !PT ;  /* 0x000000d2b1997812 */ /* 0x000fc400078efe98 */
[C-C-:B------:R-:W-:Y:S02]  /*9350*/  LOP3.LUT R155, R177.reuse, 0xd4, R152.reuse, 0xfe, !PT ;  /* 0x000000d4b19b7812 */ /* 0x140fe400078efe98 */
[C---:B------:R-:W-:Y:S01]  /*9360*/  LOP3.LUT R154, R177.reuse, 0xd6, R152, 0xfe, !PT ;  /* 0x000000d6b19a7812 */ /* 0x040fe200078efe98 */
[----:B------:R1:W-:Y:S01]  /*9370*/  STL [R1], R153 ;  /* 0x0000009901007387 */ /* 0x0003e20000100800 */
[----:B--2---:R-:W-:Y:S01]  /*9380*/  LOP3.LUT R5, R4, 0x60, RZ, 0xc0, !PT ;  /* 0x0000006004057812 */ /* 0x004fe200078ec0ff */
[----:B------:R-:W-:Y:S01]  /*9390*/  IMAD.MOV.U32 R50, RZ, RZ, R47 ;  /* 0x000000ffff327224 */ /* 0x000fe200078e002f */
[----:B------:R-:W-:Y:S01]  /*93a0*/  LOP3.LUT R2, R2, 0x60, RZ, 0xc0, !PT ;  /* 0x0000006002027812 */ /* 0x000fe200078ec0ff */
[----:B------:R2:W-:Y:S01]  /*93b0*/  STL [R1+0x4], R155 ;  /* 0x0000049b01007387 */ /* 0x0005e20000100800 */
[----:B------:R-:W-:Y:S01]  /*93c0*/  IMAD.MOV.U32 R40, RZ, RZ, R68 ;  /* 0x000000ffff287224 */ /* 0x000fe200078e0044 */
[----:B------:R-:W-:Y:S01]  /*93d0*/  LOP3.LUT R142, R177, R152, RZ, 0xfc, !PT ;  /* 0x00000098b18e7212 */ /* 0x000fe200078efcff */
[----:B------:R-:W-:Y:S01]  /*93e0*/  IMAD R5, R5, 0x40, R0 ;  /* 0x0000004005057824 */ /* 0x000fe200078e0200 */
[----:B------:R3:W-:Y:S01]  /*93f0*/  STL [R1+0x8], R154 ;  /* 0x0000089a01007387 */ /* 0x0007e20000100800 */
[----:B------:R-:W-:Y:S01]  /*9400*/  LOP3.LUT R2, R2, 0x70, R3, 0x78, !PT ;  /* 0x0000007002027812 */ /* 0x000fe200078e7803 */
[----:B------:R-:W-:Y:S01]  /*9410*/  IMAD.MOV.U32 R42, RZ, RZ, R76 ;  /* 0x000000ffff2a7224 */ /* 0x000fe200078e004c */
[--C-:B-1----:R-:W-:Y:S01]  /*9420*/  LOP3.LUT R153, R177, 0xd8, R152.reuse, 0xfe, !PT ;  /* 0x000000d8b1997812 */ /* 0x102fe200078efe98 */
[----:B------:R-:W-:Y:S01]  /*9430*/  IMAD.SHL.U32 R4, R7, 0x1000, RZ ;  /* 0x0000100007047824 */ /* 0x000fe200078e00ff */
[C-C-:B------:R-:W-:Y:S01]  /*9440*/  LOP3.LUT R35, R177.reuse, 0x2, R152.reuse, 0xfe, !PT ;  /* 0x00000002b1237812 */ /* 0x140fe200078efe98 */
[----:B------:R-:W-:Y:S01]  /*9450*/  IMAD.IADD R5, R2, 0x1, R5 ;  /* 0x0000000102057824 */ /* 0x000fe200078e0205 */
[C-C-:B--2---:R-:W-:Y:S01]  /*9460*/  LOP3.LUT R155, R177.reuse, 0xda, R152.reuse, 0xfe, !PT ;  /* 0x000000dab19b7812 */ /* 0x144fe200078efe98 */
[----:B------:R1:W-:Y:S04]  /*9470*/  STL [R1+0xc], R153 ;  /* 0x00000c9901007387 */ /* 0x0003e80000100800 */
[----:B------:R-:W-:Y:S01]  /*9480*/  BAR.SYNC.DEFER_BLOCKING 0x0 ;  /* 0x0000000000007b1d */ /* 0x000fe20000010000 */
[C-C-:B---3--:R-:W-:Y:S01]  /*9490*/  LOP3.LUT R154, R177.reuse, 0xdc, R152.reuse, 0xfe, !PT ;  /* 0x000000dcb19a7812 */ /* 0x148fe200078efe98 */
[----:B------:R-:W-:Y:S01]  /*94a0*/  IMAD.MOV.U32 R44, RZ, RZ, R69 ;  /* 0x000000ffff2c7224 */ /* 0x000fe200078e0045 */
[----:B------:R-:W-:Y:S01]  /*94b0*/  LOP3.LUT R4, R4, 0x6000, RZ, 0xc0, !PT ;  /* 0x0000600004047812 */ /* 0x000fe200078ec0ff */
[----:B------:R-:W-:Y:S01]  /*94c0*/  IMAD.MOV.U32 R46, RZ, RZ, R77 ;  /* 0x000000ffff2e7224 */ /* 0x000fe200078e004d */
[C-C-:B------:R-:W-:Y:S01]  /*94d0*/  LOP3.LUT R2, R177.reuse, 0x4, R152.reuse, 0xfe, !PT ;  /* 0x00000004b1027812 */ /* 0x140fe200078efe98 */
[----:B------:R2:W-:Y:S01]  /*94e0*/  STL [R1+0x10], R155 ;  /* 0x0000109b01007387 */ /* 0x0005e20000100800 */
[C-C-:B-1----:R-:W-:Y:S01]  /*94f0*/  LOP3.LUT R153, R177.reuse, 0xde, R152.reuse, 0xfe, !PT ;  /* 0x000000deb1997812 */ /* 0x142fe200078efe98 */
[----:B------:R-:W-:Y:S01]  /*9500*/  IMAD.MOV.U32 R47, RZ, RZ, R81 ;  /* 0x000000ffff2f7224 */ /* 0x000fe200078e0051 */
[C---:B------:R-:W-:Y:S01]  /*9510*/  LOP3.LUT R3, R177.reuse, 0x6, R152, 0xfe, !PT ;  /* 0x00000006b1037812 */ /* 0x040fe200078efe98 */
[----:B------:R1:W-:Y:S01]  /*9520*/  STL [R1+0x14], R154 ;  /* 0x0000149a01007387 */ /* 0x0003e20000100800 */
[----:B------:R-:W-:Y:S01]  /*9530*/  IMAD R4, R6, 0x10, R4 ;  /* 0x0000001006047824 */ /* 0x000fe200078e0204 */
[----:B------:R-:W-:-:S02]  /*9540*/  LOP3.LUT R148, R177, 0x8, R152, 0xfe, !PT ;  /* 0x00000008b1947812 */ /* 0x000fc400078efe98 */
[----:B------:R3:W-:Y:S01]  /*9550*/  STL [R1+0x18], R153 ;  /* 0x0000189901007387 */ /* 0x0007e20000100800 */
[C-C-:B------:R-:W-:Y:S02]  /*9560*/  LOP3.LUT R147, R177.reuse, 0xa, R152.reuse, 0xfe, !PT ;  /* 0x0000000ab1937812 */ /* 0x140fe400078efe98 */
[C---:B--2---:R-:W-:Y:S01]  /*9570*/  LOP3.LUT R155, R177.reuse, 0xe0, R152, 0xfe, !PT ;  /* 0x000000e0b19b7812 */ /* 0x044fe200078efe98 */
[----:B------:R-:W-:Y:S01]  /*9580*/  IMAD.MOV.U32 R69, RZ, RZ, R36 ;  /* 0x000000ffff457224 */ /* 0x000fe200078e0024 */
[C-C-:B------:R-:W-:Y:S02]  /*9590*/  LOP3.LUT R146, R177.reuse, 0xc, R152.reuse, 0xfe, !PT ;  /* 0x0000000cb1927812 */ /* 0x140fe400078efe98 */
[C-C-:B-1----:R-:W-:Y:S01]  /*95a0*/  LOP3.LUT R154, R177.reuse, 0xe2, R152.reuse, 0xfe, !PT ;  /* 0x000000e2b19a7812 */ /* 0x142fe200078efe98 */
[----:B------:R1:W-:Y:S01]  /*95b0*/  STL [R1+0x1c], R155 ;  /* 0x00001c9b01007387 */ /* 0x0003e20000100800 */
[C-C-:B------:R-:W-:Y:S02]  /*95c0*/  LOP3.LUT R144, R177.reuse, 0xe, R152.reuse, 0xfe, !PT ;  /* 0x0000000eb1907812 */ /* 0x140fe400078efe98 */
[C-C-:B---3--:R-:W-:Y:S01]  /*95d0*/  LOP3.LUT R153, R177.reuse, 0xe4, R152.reuse, 0xfe, !PT ;  /* 0x000000e4b1997812 */ /* 0x148fe200078efe98 */
[----:B------:R2:W-:Y:S01]  /*95e0*/  STL [R1+0x20], R154 ;  /* 0x0000209a01007387 */ /* 0x0005e20000100800 */
[----:B------:R-:W-:-:S02]  /*95f0*/  LOP3.LUT R145, R177, 0x10, R152, 0xfe, !PT ;  /* 0x00000010b1917812 */ /* 0x000fc400078efe98 */
[C-C-:B------:R-:W-:Y:S01]  /*9600*/  LOP3.LUT R140, R177.reuse, 0x12, R152.reuse, 0xfe, !PT ;  /* 0x00000012b18c7812 */ /* 0x140fe200078efe98 */
[----:B------:R3:W-:Y:S01]  /*9610*/  STL [R1+0x24], R153 ;  /* 0x0000249901007387 */ /* 0x0007e20000100800 */
[C-C-:B------:R-:W-:Y:S02]  /*9620*/  LOP3.LUT R143, R177.reuse, 0x14, R152.reuse, 0xfe, !PT ;  /* 0x00000014b18f7812 */ /* 0x140fe400078efe98 */
[C-C-:B-1----:R-:W-:Y:S01]  /*9630*/  LOP3.LUT R155, R177.reuse, 0xe6, R152.reuse, 0xfe, !PT ;  /* 0x000000e6b19b7812 */ /* 0x142fe200078efe98 */
[----:B------:R-:W-:Y:S01]  /*9640*/  STS.128 [R5], R164 ;  /* 0x000000a405007388 */ /* 0x000fe20000000c00 */
[C-C-:B------:R-:W-:Y:S02]  /*9650*/  LOP3.LUT R136, R177.reuse, 0x16, R152.reuse, 0xfe, !PT ;  /* 0x00000016b1887812 */ /* 0x140fe400078efe98 */
[C-C-:B--2---:R-:W-:Y:S01]  /*9660*/  LOP3.LUT R154, R177.reuse, 0xe8, R152.reuse, 0xfe, !PT ;  /* 0x000000e8b19a7812 */ /* 0x144fe200078efe98 */
[----:B------:R1:W-:Y:S01]  /*9670*/  STL [R1+0x28], R155 ;  /* 0x0000289b01007387 */ /* 0x0003e20000100800 */
[----:B------:R-:W-:-:S02]  /*9680*/  LOP3.LUT R141, R177, 0x18, R152, 0xfe, !PT ;  /* 0x00000018b18d7812 */ /* 0x000fc400078efe98 */
[C-C-:B---3--:R-:W-:Y:S01]  /*9690*/  LOP3.LUT R153, R177.reuse, 0xea, R152.reuse, 0xfe, !PT ;  /* 0x000000eab1997812 */ /* 0x148fe200078efe98 */
[----:B------:R2:W-:Y:S01]  /*96a0*/  STL [R1+0x2c], R154 ;  /* 0x00002c9a01007387 */ /* 0x0005e20000100800 */
[C-C-:B------:R-:W-:Y:S02]  /*96b0*/  LOP3.LUT R138, R177.reuse, 0x1a, R152.reuse, 0xfe, !PT ;  /* 0x0000001ab18a7812 */ /* 0x140fe400078efe98 */
[C-C-:B------:R-:W-:Y:S01]  /*96c0*/  LOP3.LUT R137, R177.reuse, 0x1c, R152.reuse, 0xfe, !PT ;  /* 0x0000001cb1897812 */ /* 0x140fe200078efe98 */
[----:B------:R3:W-:Y:S01]  /*96d0*/  STL [R1+0x30], R153 ;  /* 0x0000309901007387 */ /* 0x0007e20000100800 */
[C-C-:B------:R-:W-:Y:S02]  /*96e0*/  LOP3.LUT R0, R177.reuse, 0x1e, R152.reuse, 0xfe, !PT ;  /* 0x0000001eb1007812 */ /* 0x140fe400078efe98 */
[C-C-:B-1----:R-:W-:Y:S02]  /*96f0*/  LOP3.LUT R155, R177.reuse, 0xec, R152.reuse, 0xfe, !PT ;  /* 0x000000ecb19b7812 */ /* 0x142fe400078efe98 */
[----:B------:R-:W-:-:S02]  /*9700*/  LOP3.LUT R139, R177, 0x20, R152, 0xfe, !PT ;  /* 0x00000020b18b7812 */ /* 0x000fc400078efe98 */
[C-C-:B--2---:R-:W-:Y:S01]  /*9710*/  LOP3.LUT R154, R177.reuse, 0xee, R152.reuse, 0xfe, !PT ;  /* 0x000000eeb19a7812 */ /* 0x144fe200078efe98 */
[----:B------:R1:W-:Y:S01]  /*9720*/  STL [R1+0x34], R155 ;  /* 0x0000349b01007387 */ /* 0x0003e20000100800 */
[C-C-:B------:R-:W-:Y:S02]  /*9730*/  LOP3.LUT R10, R177.reuse, 0x22, R152.reuse, 0xfe, !PT ;  /* 0x00000022b10a7812 */ /* 0x140fe400078efe98 */
[C-C-:B---3--:R-:W-:Y:S01]  /*9740*/  LOP3.LUT R153, R177.reuse, 0xf0, R152.reuse, 0xfe, !PT ;  /* 0x000000f0b1997812 */ /* 0x148fe200078efe98 */
[----:B------:R2:W-:Y:S01]  /*9750*/  STL [R1+0x38], R154 ;  /* 0x0000389a01007387 */ /* 0x0005e20000100800 */
[C-C-:B------:R-:W-:Y:S02]  /*9760*/  LOP3.LUT R34, R177.reuse, 0x24, R152.reuse, 0xfe, !PT ;  /* 0x00000024b1227812 */ /* 0x140fe400078efe98 */
[C-C-:B------:R-:W-:Y:S01]  /*9770*/  LOP3.LUT R33, R177.reuse, 0x26, R152.reuse, 0xfe, !PT ;  /* 0x00000026b1217812 */ /* 0x140fe200078efe98 */
[----:B------:R3:W-:Y:S01]  /*9780*/  STL [R1+0x3c], R153 ;  /* 0x00003c9901007387 */ /* 0x0007e20000100800 */
[----:B------:R-:W-:-:S02]  /*9790*/  LOP3.LUT R32, R177, 0x28, R152, 0xfe, !PT ;  /* 0x00000028b1207812 */ /* 0x000fc400078efe98 */
[C-C-:B-1----:R-:W-:Y:S02]  /*97a0*/  LOP3.LUT R155, R177.reuse, 0xf2, R152.reuse, 0xfe, !PT ;  /* 0x000000f2b19b7812 */ /* 0x142fe400078efe98 */
[C-C-:B------:R-:W-:Y:S02]  /*97b0*/  LOP3.LUT R11, R177.reuse, 0x2a, R152.reuse, 0xfe, !PT ;  /* 0x0000002ab10b7812 */ /* 0x140fe400078efe98 */
[C-C-:B--2---:R-:W-:Y:S01]  /*97c0*/  LOP3.LUT R154, R177.reuse, 0xf4, R152.reuse, 0xfe, !PT ;  /* 0x000000f4b19a7812 */ /* 0x144fe200078efe98 */
        /* <DEDUP_REMOVED lines=8> */
[C-C-:B-1----:R-:W-:Y:S02]  /*9850*/  LOP3.LUT R155, R177.reuse, 0xf8, R152.reuse, 0xfe, !PT ;  /* 0x000000f8b19b7812 */ /* 0x142fe400078efe98 */
        /* <DEDUP_REMOVED lines=9> */
[C-C-:B------:R-:W-:Y:S01]  /*98f0*/  LOP3.LUT R178, R177.reuse, 0x3c, R152.reuse, 0xfe, !PT ;  /* 0x0000003cb1b27812 */ /* 0x140fe200078efe98 */
[----:B-1----:R-:W-:Y:S01]  /*9900*/  IMAD.MOV.U32 R155, RZ, RZ, R49 ;  /* 0x000000ffff9b7224 */ /* 0x002fe200078e0031 */
[C-C-:B------:R-:W-:Y:S01]  /*9910*/  LOP3.LUT R179, R177.reuse, 0x3e, R152.reuse, 0xfe, !PT ;  /* 0x0000003eb1b37812 */ /* 0x140fe200078efe98 */
[----:B------:R-:W4:Y:S01]  /*9920*/  LDL.LU R175, [R1+0x1a8] ;  /* 0x0001a80001af7983 */ /* 0x000f220000300800 */
[----:B------:R-:W-:Y:S01]  /*9930*/  IMAD.MOV.U32 R49, RZ, RZ, R43 ;  /* 0x000000ffff317224 */ /* 0x000fe200078e002b */
[C-C-:B------:R-:W-:Y:S01]  /*9940*/  LOP3.LUT R180, R177.reuse, 0x40, R152.reuse, 0xfe, !PT ;  /* 0x00000040b1b47812 */ /* 0x140fe200078efe98 */
[----:B--2---:R-:W-:Y:S01]  /*9950*/  IMAD.MOV.U32 R154, RZ, RZ, R45 ;  /* 0x000000ffff9a7224 */ /* 0x004fe200078e002d */
[C---:B------:R-:W-:Y:S01]  /*9960*/  LOP3.LUT R181, R177.reuse, 0x42, R152, 0xfe, !PT ;  /* 0x00000042b1b57812 */ /* 0x040fe200078efe98 */
[----:B------:R-:W-:Y:S01]  /*9970*/  IMAD.MOV.U32 R43, RZ, RZ, R80 ;  /* 0x000000ffff2b7224 */ /* 0x000fe200078e0050 */
[C-C-:B------:R-:W-:Y:S01]  /*9980*/  LOP3.LUT R182, R177.reuse, 0x44, R152.reuse, 0xfe, !PT ;  /* 0x00000044b1b67812 */ /* 0x140fe200078efe98 */
[----:B---3--:R-:W-:Y:S01]  /*9990*/  IMAD.MOV.U32 R153, RZ, RZ, R41 ;  /* 0x000000ffff997224 */ /* 0x008fe200078e0029 */
[C---:B------:R-:W-:Y:S01]  /*99a0*/  LOP3.LUT R183, R177.reuse, 0x46, R152, 0xfe, !PT ;  /* 0x00000046b1b77812 */ /* 0x040fe200078efe98 */
[----:B------:R-:W-:Y:S01]  /*99b0*/  IMAD.MOV.U32 R41, RZ, RZ, R72 ;  /* 0x000000ffff297224 */ /* 0x000fe200078e0048 */
[C-C-:B------:R-:W-:Y:S01]  /*99c0*/  LOP3.LUT R184, R177.reuse, 0x48, R152.reuse, 0xfe, !PT ;  /* 0x00000048b1b87812 */ /* 0x140fe200078efe98 */
[----:B------:R-:W-:Y:S01]  /*99d0*/  IMAD.MOV.U32 R45, RZ, RZ, R73 ;  /* 0x000000ffff2d7224 */ /* 0x000fe200078e0049 */
[----:B------:R-:W-:-:S02]  /*99e0*/  LOP3.LUT R185, R177, 0x4a, R152, 0xfe, !PT ;  /* 0x0000004ab1b97812 */ /* 0x000fc400078efe98 */
[----:B------:R1:W-:Y:S01]  /*99f0*/  STS.128 [R5+0x100], R40 ;  /* 0x0001002805007388 */ /* 0x0003e20000000c00 */
[C-C-:B------:R-:W-:Y:S02]  /*9a00*/  LOP3.LUT R186, R177.reuse, 0x4c, R152.reuse, 0xfe, !PT ;  /* 0x0000004cb1ba7812 */ /* 0x140fe400078efe98 */
[C-C-:B------:R-:W-:Y:S01]  /*9a10*/  LOP3.LUT R187, R177.reuse, 0x4e, R152.reuse, 0xfe, !PT ;  /* 0x0000004eb1bb7812 */ /* 0x140fe200078efe98 */
[----:B------:R2:W-:Y:S01]  /*9a20*/  STS.128 [R5+0x500], R44 ;  /* 0x0005002c05007388 */ /* 0x0005e20000000c00 */
[C---:B------:R-:W-:Y:S01]  /*9a30*/  LOP3.LUT R188, R177.reuse, 0x50, R152, 0xfe, !PT ;  /* 0x00000050b1bc7812 */ /* 0x040fe200078efe98 */
[----:B------:R-:W-:Y:S01]  /*9a40*/  IMAD.MOV.U32 R164, RZ, RZ, R70 ;  /* 0x000000ffffa47224 */ /* 0x000fe200078e0046 */
[C-C-:B------:R-:W-:Y:S01]  /*9a50*/  LOP3.LUT R189, R177.reuse, 0x52, R152.reuse, 0xfe, !PT ;  /* 0x00000052b1bd7812 */ /* 0x140fe200078efe98 */
[----:B------:R3:W-:Y:S01]  /*9a60*/  STS.128 [R5+0x480], R48 ;  /* 0x0004803005007388 */ /* 0x0007e20000000c00 */
[C-C-:B------:R-:W-:Y:S02]  /*9a70*/  LOP3.LUT R190, R177.reuse, 0x54, R152.reuse, 0xfe, !PT ;  /* 0x00000054b1be7812 */ /* 0x140fe400078efe98 */
[----:B------:R-:W-:-:S02]  /*9a80*/  LOP3.LUT R191, R177, 0x56, R152, 0xfe, !PT ;  /* 0x00000056b1bf7812 */ /* 0x000fc400078efe98 */
[C-C-:B------:R-:W-:Y:S02]  /*9a90*/  LOP3.LUT R192, R177.reuse, 0x58, R152.reuse, 0xfe, !PT ;  /* 0x00000058b1c07812 */ /* 0x140fe400078efe98 */
[C---:B------:R-:W-:Y:S01]  /*9aa0*/  LOP3.LUT R193, R177.reuse, 0x5a, R152, 0xfe, !PT ;  /* 0x0000005ab1c17812 */ /* 0x040fe200078efe98 */
[----:B-1----:R-:W-:Y:S01]  /*9ab0*/  IMAD.MOV.U32 R40, RZ, RZ, R100 ;  /* 0x000000ffff287224 */ /* 0x002fe200078e0064 */
[C---:B------:R-:W-:Y:S01]  /*9ac0*/  LOP3.LUT R194, R177.reuse, 0x5c, R152, 0xfe, !PT ;  /* 0x0000005cb1c27812 */ /* 0x040fe200078efe98 */
[----:B------:R-:W-:Y:S01]  /*9ad0*/  IMAD.MOV.U32 R41, RZ, RZ, R104 ;  /* 0x000000ffff297224 */ /* 0x000fe200078e0068 */
[C---:B------:R-:W-:Y:S01]  /*9ae0*/  LOP3.LUT R195, R177.reuse, 0x5e, R152, 0xfe, !PT ;  /* 0x0000005eb1c37812 */ /* 0x040fe200078efe98 */
[----:B------:R-:W-:Y:S01]  /*9af0*/  IMAD.MOV.U32 R42, RZ, RZ, R108 ;  /* 0x000000ffff2a7224 */ /* 0x000fe200078e006c */
[C---:B------:R-:W-:Y:S01]  /*9b00*/  LOP3.LUT R196, R177.reuse, 0x60, R152, 0xfe, !PT ;  /* 0x00000060b1c47812 */ /* 0x040fe200078efe98 */
[----:B------:R-:W-:Y:S01]  /*9b10*/  IMAD.MOV.U32 R43, RZ, RZ, R112 ;  /* 0x000000ffff2b7224 */ /* 0x000fe200078e0070 */
[C-C-:B------:R-:W-:Y:S01]  /*9b20*/  LOP3.LUT R197, R177.reuse, 0x62, R152.reuse, 0xfe, !PT ;  /* 0x00000062b1c57812 */ /* 0x140fe200078efe98 */
[----:B--2---:R-:W-:Y:S01]  /*9b30*/  IMAD.MOV.U32 R44, RZ, RZ, R101 ;  /* 0x000000ffff2c7224 */ /* 0x004fe200078e0065 */
[C-C-:B------:R-:W-:Y:S01]  /*9b40*/  LOP3.LUT R198, R177.reuse, 0x64, R152.reuse, 0xfe, !PT ;  /* 0x00000064b1c67812 */ /* 0x140fe200078efe98 */
[----:B------:R-:W-:Y:S01]  /*9b50*/  IMAD.MOV.U32 R45, RZ, RZ, R105 ;  /* 0x000000ffff2d7224 */ /* 0x000fe200078e0069 */
[C-C-:B------:R-:W-:Y:S01]  /*9b60*/  LOP3.LUT R199, R177.reuse, 0x66, R152.reuse, 0xfe, !PT ;  /* 0x00000066b1c77812 */ /* 0x140fe200078efe98 */
[----:B------:R-:W-:Y:S01]  /*9b70*/  IMAD.MOV.U32 R46, RZ, RZ, R109 ;  /* 0x000000ffff2e7224 */ /* 0x000fe200078e006d */
[C-C-:B------:R-:W-:Y:S01]  /*9b80*/  LOP3.LUT R200, R177.reuse, 0x68, R152.reuse, 0xfe, !PT ;  /* 0x00000068b1c87812 */ /* 0x140fe200078efe98 */
[----:B------:R-:W-:Y:S01]  /*9b90*/  IMAD.MOV.U32 R47, RZ, RZ, R113 ;  /* 0x000000ffff2f7224 */ /* 0x000fe200078e0071 */
[----:B------:R1:W-:Y:S01]  /*9ba0*/  STS.128 [R5+0x200], R40 ;  /* 0x0002002805007388 */ /* 0x0003e20000000c00 */
[C---:B------:R-:W-:Y:S01]  /*9bb0*/  LOP3.LUT R201, R177.reuse, 0x6a, R152, 0xfe, !PT ;  /* 0x0000006ab1c97812 */ /* 0x040fe200078efe98 */
[----:B------:R-:W-:Y:S01]  /*9bc0*/  IMAD.MOV.U32 R167, RZ, RZ, R82 ;  /* 0x000000ffffa77224 */ /* 0x000fe200078e0052 */
[C-C-:B------:R-:W-:Y:S01]  /*9bd0*/  LOP3.LUT R202, R177.reuse, 0x6c, R152.reuse, 0xfe, !PT ;  /* 0x0000006cb1ca7812 */ /* 0x140fe200078efe98 */
[----:B------:R2:W-:Y:S01]  /*9be0*/  STS.128 [R5+0x600], R44 ;  /* 0x0006002c05007388 */ /* 0x0005e20000000c00 */
[C-C-:B------:R-:W-:Y:S01]  /*9bf0*/  LOP3.LUT R203, R177.reuse, 0x6e, R152.reuse, 0xfe, !PT ;  /* 0x0000006eb1cb7812 */ /* 0x140fe200078efe98 */
[----:B------:R-:W-:Y:S01]  /*9c00*/  IMAD.MOV.U32 R80, RZ, RZ, R71 ;  /* 0x000000ffff507224 */ /* 0x000fe200078e0047 */
[C---:B------:R-:W-:Y:S01]  /*9c10*/  LOP3.LUT R204, R177.reuse, 0x70, R152, 0xfe, !PT ;  /* 0x00000070b1cc7812 */ /* 0x040fe200078efe98 */
[----:B---3--:R-:W-:Y:S01]  /*9c20*/  IMAD.MOV.U32 R51, RZ, RZ, R114 ;  /* 0x000000ffff337224 */ /* 0x008fe200078e0072 */
[----:B------:R-:W-:-:S02]  /*9c30*/  LOP3.LUT R205, R177, 0x72, R152, 0xfe, !PT ;  /* 0x00000072b1cd7812 */ /* 0x000fc400078efe98 */
[C-C-:B------:R-:W-:Y:S02]  /*9c40*/  LOP3.LUT R206, R177.reuse, 0x74, R152.reuse, 0xfe, !PT ;  /* 0x00000074b1ce7812 */ /* 0x140fe400078efe98 */
[C-C-:B------:R-:W-:Y:S02]  /*9c50*/  LOP3.LUT R207, R177.reuse, 0x76, R152.reuse, 0xfe, !PT ;  /* 0x00000076b1cf7812 */ /* 0x140fe400078efe98 */
[C-C-:B------:R-:W-:Y:S01]  /*9c60*/  LOP3.LUT R208, R177.reuse, 0x78, R152.reuse, 0xfe, !PT ;  /* 0x00000078b1d07812 */ /* 0x140fe200078efe98 */
[----:B-1----:R-:W-:Y:S01]  /*9c70*/  IMAD.MOV.U32 R41, RZ, RZ, R37 ;  /* 0x000000ffff297224 */ /* 0x002fe200078e0025 */
[C-C-:B------:R-:W-:Y:S01]  /*9c80*/  LOP3.LUT R209, R177.reuse, 0x7a, R152.reuse, 0xfe, !PT ;  /* 0x0000007ab1d17812 */ /* 0x140fe200078efe98 */
[----:B------:R-:W-:Y:S01]  /*9c90*/  IMAD.MOV.U32 R37, RZ, RZ, R39 ;  /* 0x000000ffff257224 */ /* 0x000fe200078e0027 */
[C---:B------:R-:W-:Y:S01]  /*9ca0*/  LOP3.LUT R210, R177.reuse, 0x7c, R152, 0xfe, !PT ;  /* 0x0000007cb1d27812 */ /* 0x040fe200078efe98 */
[----:B--2---:R-:W-:Y:S01]  /*9cb0*/  IMAD.MOV.U32 R45, RZ, RZ, R38 ;  /* 0x000000ffff2d7224 */ /* 0x004fe200078e0026 */
[----:B------:R-:W-:-:S02]  /*9cc0*/  LOP3.LUT R211, R177, 0x7e, R152, 0xfe, !PT ;  /* 0x0000007eb1d37812 */ /* 0x000fc400078efe98 */
[C-C-:B------:R-:W-:Y:S02]  /*9cd0*/  LOP3.LUT R212, R177.reuse, 0x80, R152.reuse, 0xfe, !PT ;  /* 0x00000080b1d47812 */ /* 0x140fe400078efe98 */
[C-C-:B------:R-:W-:Y:S02]  /*9ce0*/  LOP3.LUT R213, R177.reuse, 0x82, R152.reuse, 0xfe, !PT ;  /* 0x00000082b1d57812 */ /* 0x140fe400078efe98 */
[C-C-:B------:R-:W-:Y:S02]  /*9cf0*/  LOP3.LUT R214, R177.reuse, 0x84, R152.reuse, 0xfe, !PT ;  /* 0x00000084b1d67812 */ /* 0x140fe400078efe98 */
[C-C-:B------:R-:W-:Y:S02]  /*9d00*/  LOP3.LUT R215, R177.reuse, 0x86, R152.reuse, 0xfe, !PT ;  /* 0x00000086b1d77812 */ /* 0x140fe400078efe98 */
[C-C-:B------:R-:W-:Y:S02]  /*9d10*/  LOP3.LUT R216, R177.reuse, 0x88, R152.reuse, 0xfe, !PT ;  /* 0x00000088b1d87812 */ /* 0x140fe400078efe98 */
        /* <DEDUP_REMOVED lines=35> */
[C---:B------:R-:W-:Y:S01]  /*9f50*/  LOP3.LUT R252, R177.reuse, 0xd0, R152, 0xfe, !PT ;  /* 0x000000d0b1fc7812 */ /* 0x040fe200078efe98 */
[----:B------:R-:W-:Y:S01]  /*9f60*/  IMAD.MOV.U32 R165, RZ, RZ, R74 ;  /* 0x000000ffffa57224 */ /* 0x000fe200078e004a */
[----:B------:R-:W-:Y:S01]  /*9f70*/  LOP3.LUT R177, R177, 0xfe, R152, 0xfe, !PT ;  /* 0x000000feb1b17812 */ /* 0x000fe200078efe98 */
[----:B------:R-:W-:-:S02]  /*9f80*/  IMAD.MOV.U32 R152, RZ, RZ, R173 ;  /* 0x000000ffff987224 */ /* 0x000fc400078e00ad */
[----:B------:R-:W-:Y:S02]  /*9f90*/  IMAD.MOV.U32 R166, RZ, RZ, R78 ;  /* 0x000000ffffa67224 */ /* 0x000fe400078e004e */
[----:B------:R-:W-:Y:S02]  /*9fa0*/  IMAD.MOV.U32 R81, RZ, RZ, R75 ;  /* 0x000000ffff517224 */ /* 0x000fe400078e004b */
[----:B------:R-:W-:Y:S02]  /*9fb0*/  IMAD.MOV.U32 R82, RZ, RZ, R79 ;  /* 0x000000ffff527224 */ /* 0x000fe400078e004f */
[----:B------:R-:W-:Y:S02]  /*9fc0*/  IMAD.MOV.U32 R48, RZ, RZ, R102 ;  /* 0x000000ffff307224 */ /* 0x000fe400078e0066 */
[----:B------:R-:W-:Y:S02]  /*9fd0*/  IMAD.MOV.U32 R49, RZ, RZ, R106 ;  /* 0x000000ffff317224 */ /* 0x000fe400078e006a */
        /* <DEDUP_REMOVED lines=15> */
[----:B------:R-:W-:Y:S01]  /*a0d0*/  IMAD.MOV.U32 R39, RZ, RZ, R19 ;  /* 0x000000ffff277224 */ /* 0x000fe200078e0013 */
[----:B------:R-:W-:Y:S04]  /*a0e0*/  STS.128 [R5+0x400], R152 ;  /* 0x0004009805007388 */ /* 0x000fe80000000c00 */
[----:B------:R1:W-:Y:S04]  /*a0f0*/  STS.128 [R5+0x80], R156 ;  /* 0x0000809c05007388 */ /* 0x0003e80000000c00 */
[----:B------:R2:W-:Y:S04]  /*a100*/  STS.128 [R5+0x180], R164 ;  /* 0x000180a405007388 */ /* 0x0005e80000000c00 */
[----:B------:R-:W-:Y:S04]  /*a110*/  STS.128 [R5+0x580], R80 ;  /* 0x0005805005007388 */ /* 0x000fe80000000c00 */
[----:B------:R-:W-:Y:S04]  /*a120*/  STS.128 [R5+0x280], R48 ;  /* 0x0002803005007388 */ /* 0x000fe80000000c00 */
[----:B------:R-:W-:Y:S04]  /*a130*/  STS.128 [R5+0x680], R112 ;  /* 0x0006807005007388 */ /* 0x000fe80000000c00 */
[----:B------:R-:W-:Y:S04]  /*a140*/  STS.128 [R5+0x300], R68 ;  /* 0x0003004405007388 */ /* 0x000fe80000000c00 */
[----:B------:R-:W-:Y:S04]  /*a150*/  STS.128 [R5+0x700], R40 ;  /* 0x0007002805007388 */ /* 0x000fe80000000c00 */
[----:B------:R-:W-:Y:S04]  /*a160*/  STS.128 [R5+0x380], R44 ;  /* 0x0003802c05007388 */ /* 0x000fe80000000c00 */
[----:B------:R-:W-:Y:S04]  /*a170*/  STS.128 [R5+0x780], R36 ;  /* 0x0007802405007388 */ /* 0x000fe80000000c00 */
[----:B------:R-:W-:Y:S01]  /*a180*/  BAR.SYNC.DEFER_BLOCKING 0x0 ;  /* 0x0000000000007b1d */ /* 0x000fe20000010000 */
[----:B------:R-:W-:-:S02]  /*a190*/  LOP3.LUT R172, R4, 0x20, RZ, 0x3c, !PT ;  /* 0x0000002004ac7812 */ /* 0x000fc400078e3cff */
[C---:B------:R-:W-:Y:S02]  /*a1a0*/  LOP3.LUT R173, R4.reuse, 0x40, RZ, 0x3c, !PT ;  /* 0x0000004004ad7812 */ /* 0x040fe400078e3cff */
[----:B------:R-:W-:Y:S01]  /*a1b0*/  LOP3.LUT R174, R4, 0x60, RZ, 0x3c, !PT ;  /* 0x0000006004ae7812 */ /* 0x000fe200078e3cff */
[----:B------:R-:W-:Y:S01]  /*a1c0*/  IMAD.MOV.U32 R171, RZ, RZ, R64 ;  /* 0x000000ffffab7224 */ /* 0x000fe200078e0040 */
[----:B------:R-:W3:Y:S04]  /*a1d0*/  LDS.128 R12, [R4] ;  /* 0x00000000040c7984 */ /* 0x000ee80000000c00 */
[----:B------:R-:W-:Y:S04]  /*a1e0*/  LDS.128 R16, [R4+0x800] ;  /* 0x0008000004107984 */ /* 0x000fe80000000c00 */
[----:B------:R-:W-:Y:S04]  /*a1f0*/  LDS.128 R36, [R4+0x1000] ;  /* 0x0010000004247984 */ /* 0x000fe80000000c00 */
[----:B------:R-:W-:Y:S04]  /*a200*/  LDS.128 R40, [R4+0x1800] ;  /* 0x0018000004287984 */ /* 0x000fe80000000c00 */
[----:B------:R-:W1:Y:S04]  /*a210*/  LDS.128 R44, [R172] ;  /* 0x00000000ac2c7984 */ /* 0x000e680000000c00 */
[----:B------:R-:W-:Y:S04]  /*a220*/  LDS.128 R48, [R172+0x800] ;  /* 0x00080000ac307984 */ /* 0x000fe80000000c00 */
[----:B------:R-:W-:Y:S04]  /*a230*/  LDS.128 R68, [R172+0x1000] ;  /* 0x00100000ac447984 */ /* 0x000fe80000000c00 */
[----:B------:R-:W-:Y:S04]  /*a240*/  LDS.128 R72, [R172+0x1800] ;  /* 0x00180000ac487984 */ /* 0x000fe80000000c00 */
[----:B------:R-:W3:Y:S04]  /*a250*/  LDS.128 R76, [R173] ;  /* 0x00000000ad4c7984 */ /* 0x000ee80000000c00 */
[----:B------:R-:W-:Y:S04]  /*a260*/  LDS.128 R80, [R173+0x800] ;  /* 0x00080000ad507984 */ /* 0x000fe80000000c00 */
[----:B------:R-:W-:Y:S04]  /*a270*/  LDS.128 R100, [R173+0x1000] ;  /* 0x00100000ad647984 */ /* 0x000fe80000000c00 */
[----:B------:R-:W-:Y:S04]  /*a280*/  LDS.128 R104, [R173+0x1800] ;  /* 0x00180000ad687984 */ /* 0x000fe80000000c00 */
[----:B------:R-:W3:Y:S04]  /*a290*/  LDS.128 R108, [R174] ;  /* 0x00000000ae6c7984 */ /* 0x000ee80000000c00 */
[----:B------:R-:W3:Y:S04]  /*a2a0*/  LDS.128 R112, [R174+0x800] ;  /* 0x00080000ae707984 */ /* 0x000ee80000000c00 */
[----:B------:R-:W3:Y:S04]  /*a2b0*/  LDS.128 R132, [R174+0x1000] ;  /* 0x00100000ae847984 */ /* 0x000ee80000000c00 */
[----:B------:R-:W3:Y:S01]  /*a2c0*/  LDS.128 R152, [R174+0x1800] ;  /* 0x00180000ae987984 */ /* 0x000ee20000000c00 */
[----:B-1----:R-:W-:-:S02]  /*a2d0*/  IMAD.MOV.U32 R159, RZ, RZ, R65 ;  /* 0x000000ffff9f7224 */ /* 0x002fc400078e0041 */
[----:B------:R-:W-:Y:S02]  /*a2e0*/  IMAD.MOV.U32 R168, RZ, RZ, R52 ;  /* 0x000000ffffa87224 */ /* 0x000fe400078e0034 */
[----:B------:R-:W-:Y:S02]  /*a2f0*/  IMAD.MOV.U32 R169, RZ, RZ, R56 ;  /* 0x000000ffffa97224 */ /* 0x000fe400078e0038 */
[----:B------:R-:W-:Y:S02]  /*a300*/  IMAD.MOV.U32 R156, RZ, RZ, R53 ;  /* 0x000000ffff9c7224 */ /* 0x000fe400078e0035 */
[----:B------:R-:W-:Y:S02]  /*a310*/  IMAD.MOV.U32 R157, RZ, RZ, R57 ;  /* 0x000000ffff9d7224 */ /* 0x000fe400078e0039 */
[----:B--2---:R-:W-:Y:S02]  /*a320*/  IMAD.MOV.U32 R164, RZ, RZ, R54 ;  /* 0x000000ffffa47224 */ /* 0x004fe400078e0036 */
[----:B------:R-:W-:-:S02]  /*a330*/  IMAD.MOV.U32 R165, RZ, RZ, R58 ;  /* 0x000000ffffa57224 */ /* 0x000fc400078e003a */
[----:B------:R-:W-:Y:S02]  /*a340*/  IMAD.MOV.U32 R64, RZ, RZ, R55 ;  /* 0x000000ffff407224 */ /* 0x000fe400078e0037 */
[----:B------:R-:W-:Y:S02]  /*a350*/  IMAD.MOV.U32 R65, RZ, RZ, R59 ;  /* 0x000000ffff417224 */ /* 0x000fe400078e003b */
[----:B------:R-:W-:Y:S02]  /*a360*/  IMAD.MOV.U32 R52, RZ, RZ, R84 ;  /* 0x000000ffff347224 */ /* 0x000fe400078e0054 */
[----:B------:R-:W-:Y:S02]  /*a370*/  IMAD.MOV.U32 R53, RZ, RZ, R88 ;  /* 0x000000ffff357224 */ /* 0x000fe400078e0058 */
[----:B------:R-:W-:Y:S02]  /*a380*/  IMAD.MOV.U32 R54, RZ, RZ, R92 ;  /* 0x000000ffff367224 */ /* 0x000fe400078e005c */
[----:B------:R-:W-:Y:S01]  /*a390*/  IMAD.MOV.U32 R55, RZ, RZ, R96 ;  /* 0x000000ffff377224 */ /* 0x000fe200078e0060 */
[----:B------:R-:W-:Y:S01]  /*a3a0*/  BAR.SYNC.DEFER_BLOCKING 0x0 ;  /* 0x0000000000007b1d */ /* 0x000fe20000010000 */
        /* <DEDUP_REMOVED lines=8> */
[----:B------:R-:W-:Y:S01]  /*a430*/  IMAD.MOV.U32 R158, RZ, RZ, R61 ;  /* 0x000000ffff9e7224 */ /* 0x000fe200078e003d */
[----:B------:R1:W-:Y:S04]  /*a440*/  STS.128 [R5+0x100], R52 ;  /* 0x0001003405007388 */ /* 0x0003e80000000c00 */
[----:B------:R2:W-:Y:S01]  /*a450*/  STS.128 [R5+0x500], R56 ;  /* 0x0005003805007388 */ /* 0x0005e20000000c00 */
[----:B------:R-:W-:Y:S02]  /*a460*/  IMAD.MOV.U32 R166, RZ, RZ, R62 ;  /* 0x000000ffffa67224 */ /* 0x000fe400078e003e */
[----:B------:R-:W-:Y:S01]  /*a470*/  IMAD.MOV.U32 R60, RZ, RZ, R86 ;  /* 0x000000ffff3c7224 */ /* 0x000fe200078e0056 */
[----:B------:R2:W-:Y:S01]  /*a480*/  STS.128 [R5+0x480], R64 ;  /* 0x0004804005007388 */ /* 0x0005e20000000c00 */
[----:B------:R-:W-:-:S02]  /*a490*/  IMAD.MOV.U32 R63, RZ, RZ, R98 ;  /* 0x000000ffff3f7224 */ /* 0x000fc400078e0062 */
[----:B-1----:R-:W-:Y:S02]  /*a4a0*/  IMAD.MOV.U32 R52, RZ, RZ, R116 ;  /* 0x000000ffff347224 */ /* 0x002fe400078e0074 */
[----:B------:R-:W-:Y:S02]  /*a4b0*/  IMAD.MOV.U32 R53, RZ, RZ, R120 ;  /* 0x000000ffff357224 */ /* 0x000fe400078e0078 */
[----:B------:R-:W-:Y:S02]  /*a4c0*/  IMAD.MOV.U32 R54, RZ, RZ, R124 ;  /* 0x000000ffff367224 */ /* 0x000fe400078e007c */
[----:B------:R-:W-:Y:S02]  /*a4d0*/  IMAD.MOV.U32 R55, RZ, RZ, R128 ;  /* 0x000000ffff377224 */ /* 0x000fe400078e0080 */
[----:B--2---:R-:W-:Y:S02]  /*a4e0*/  IMAD.MOV.U32 R56, RZ, RZ, R117 ;  /* 0x000000ffff387224 */ /* 0x004fe400078e0075 */
[----:B------:R-:W-:-:S02]  /*a4f0*/  IMAD.MOV.U32 R57, RZ, RZ, R121 ;  /* 0x000000ffff397224 */ /* 0x000fc400078e0079 */
[----:B------:R-:W-:Y:S02]  /*a500*/  IMAD.MOV.U32 R58, RZ, RZ, R125 ;  /* 0x000000ffff3a7224 */ /* 0x000fe400078e007d */
[----:B------:R-:W-:Y:S01]  /*a510*/  IMAD.MOV.U32 R59, RZ, RZ, R129 ;  /* 0x000000ffff3b7224 */ /* 0x000fe200078e0081 */
[----:B------:R1:W-:Y:S01]  /*a520*/  STS.128 [R5+0x200], R52 ;  /* 0x0002003405007388 */ /* 0x0003e20000000c00 */
[----:B------:R-:W-:Y:S02]  /*a530*/  IMAD.MOV.U32 R67, RZ, RZ, R130 ;  /* 0x000000ffff437224 */ /* 0x000fe400078e0082 */
[----:B------:R-:W-:Y:S01]  /*a540*/  IMAD.MOV.U32 R87, RZ, RZ, R160 ;  /* 0x000000ffff577224 */ /* 0x000fe200078e00a0 */
[----:B------:R2:W-:Y:S01]  /*a550*/  STS.128 [R5+0x600], R56 ;  /* 0x0006003805007388 */ /* 0x0005e20000000c00 */
[----:B------:R-:W-:Y:S02]  /*a560*/  IMAD.MOV.U32 R61, RZ, RZ, R90 ;  /* 0x000000ffff3d7224 */ /* 0x000fe400078e005a */
[----:B------:R-:W-:-:S02]  /*a570*/  IMAD.MOV.U32 R62, RZ, RZ, R94 ;  /* 0x000000ffff3e7224 */ /* 0x000fc400078e005e */
[----:B------:R-:W-:Y:S02]  /*a580*/  IMAD.MOV.U32 R97, RZ, RZ, R91 ;  /* 0x000000ffff617224 */ /* 0x000fe400078e005b */
[----:B------:R-:W-:Y:S02]  /*a590*/  IMAD.MOV.U32 R98, RZ, RZ, R95 ;  /* 0x000000ffff627224 */ /* 0x000fe400078e005f */
[----:B------:R-:W-:Y:S02]  /*a5a0*/  IMAD.MOV.U32 R64, RZ, RZ, R118 ;  /* 0x000000ffff407224 */ /* 0x000fe400078e0076 */
[----:B------:R-:W-:Y:S02]  /*a5b0*/  IMAD.MOV.U32 R65, RZ, RZ, R122 ;  /* 0x000000ffff417224 */ /* 0x000fe400078e007a */
[----:B-1----:R-:W-:Y:S02]  /*a5c0*/  IMAD.MOV.U32 R55, RZ, RZ, R161 ;  /* 0x000000ffff377224 */ /* 0x002fe400078e00a1 */
[----:B------:R-:W-:-:S02]  /*a5d0*/  IMAD.MOV.U32 R66, RZ, RZ, R126 ;  /* 0x000000ffff427224 */ /* 0x000fc400078e007e */
[----:B--2---:R-:W-:Y:S02]  /*a5e0*/  IMAD.MOV.U32 R59, RZ, RZ, R162 ;  /* 0x000000ffff3b7224 */ /* 0x004fe400078e00a2 */
        /* <DEDUP_REMOVED lines=14> */
[----:B------:R-:W-:Y:S01]  /*a6d0*/  IMAD.MOV.U32 R162, RZ, RZ, R31 ;  /* 0x000000ffffa27224 */ /* 0x000fe200078e001f */
[----:B------:R1:W-:Y:S04]  /*a6e0*/  STS.128 [R5], R168 ;  /* 0x000000a805007388 */ /* 0x0003e80000000c00 */
[----:B------:R-:W-:Y:S04]  /*a6f0*/  STS.128 [R5+0x400], R156 ;  /* 0x0004009c05007388 */ /* 0x000fe80000000c00 */
        /* <DEDUP_REMOVED lines=10> */
[C---:B----4-:R-:W-:Y:S01]  /*a7a0*/  IMAD R25, R175.reuse, c[0x0][0x194], RZ ;  /* 0x00006500af197a24 */ /* 0x050fe200078e02ff */
[----:B------:R-:W-:Y:S01]  /*a7b0*/  ISETP.GE.AND P0, PT, R175, c[0x0][0x178], PT ;  /* 0x00005e00af007a0c */ /* 0x000fe20003f06270 */
[----:B------:R-:W-:-:S03]  /*a7c0*/  IMAD R29, R142, c[0x0][0x198], RZ ;  /* 0x000066008e1d7a24 */ /* 0x000fc600078e02ff */
[----:B------:R-:W-:Y:S01]  /*a7d0*/  LEA R24, P1, R25, c[0x0][0x170], 0x2 ;  /* 0x00005c0019187a11 */ /* 0x000fe200078210ff */
[----:B------:R-:W-:Y:S01]  /*a7e0*/  IMAD R23, R2, c[0x0][0x198], RZ ;  /* 0x0000660002177a24 */ /* 0x000fe200078e02ff */
[C---:B------:R-:W-:Y:S01]  /*a7f0*/  ISETP.LT.AND P3, PT, R35.reuse, c[0x0][0x17c], !P0 ;  /* 0x00005f0023007a0c */ /* 0x040fe20004761270 */
[----:B------:R-:W-:Y:S01]  /*a800*/  IMAD R35, R35, c[0x0][0x198], RZ ;  /* 0x0000660023237a24 */ /* 0x000fe200078e02ff */
[----:B------:R-:W-:Y:S01]  /*a810*/  ISETP.LT.AND P2, PT, R142, c[0x0][0x17c], !P0 ;  /* 0x00005f008e007a0c */ /* 0x000fe20004741270 */
[----:B------:R-:W-:Y:S01]  /*a820*/  IMAD R26, R3, c[0x0][0x198], RZ ;  /* 0x00006600031a7a24 */ /* 0x000fe200078e02ff */
[----:B------:R-:W-:Y:S01]  /*a830*/  ISETP.LT.AND P4, PT, R2, c[0x0][0x17c], !P0 ;  /* 0x00005f0002007a0c */ /* 0x000fe20004781270 */
[----:B-1----:R-:W2:Y:S01]  /*a840*/  LDL.LU R168, [R1] ;  /* 0x0000000001a87983 */ /* 0x002ea20000300800 */
[----:B------:R-:W-:Y:S02]  /*a850*/  LEA.HI.X.SX32 R25, R25, c[0x0][0x174], 0x2, P1 ;  /* 0x00005d0019197a11 */ /* 0x000fe400008f16ff */
[-C--:B------:R-:W-:Y:S01]  /*a860*/  LEA R20, P1, R29, R24.reuse, 0x2 ;  /* 0x000000181d147211 */ /* 0x080fe200078210ff */
[----:B------:R-:W4:Y:S01]  /*a870*/  LDL.LU R169, [R1+0x4] ;  /* 0x0000040001a97983 */ /* 0x000f220000300800 */
[----:B------:R-:W-:-:S02]  /*a880*/  LEA R2, P5, R35, R24, 0x2 ;  /* 0x0000001823027211 */ /* 0x000fc400078a10ff */
[-C--:B------:R-:W-:Y:S01]  /*a890*/  LEA R22, P6, R23, R24.reuse, 0x2 ;  /* 0x0000001817167211 */ /* 0x080fe200078c10ff */
[----:B------:R-:W2:Y:S01]  /*a8a0*/  LDL.LU R170, [R1+0x8] ;  /* 0x0000080001aa7983 */ /* 0x000ea20000300800 */
[-C--:B------:R-:W-:Y:S02]  /*a8b0*/  LEA.HI.X.SX32 R21, R29, R25.reuse, 0x2, P1 ;  /* 0x000000191d157211 */ /* 0x080fe400008f16ff */
[----:B------:R-:W-:Y:S01]  /*a8c0*/  ISETP.LT.AND P1, PT, R3, c[0x0][0x17c], !P0 ;  /* 0x00005f0003007a0c */ /* 0x000fe20004721270 */
[----:B------:R-:W2:Y:S01]  /*a8d0*/  LDL.LU R171, [R1+0xc] ;  /* 0x00000c0001ab7983 */ /* 0x000ea20000300800 */
[-C--:B------:R-:W-:Y:S02]  /*a8e0*/  LEA.HI.X.SX32 R3, R35, R25.reuse, 0x2, P5 ;  /* 0x0000001923037211 */ /* 0x080fe400028f16ff */
[----:B------:R-:W-:Y:S01]  /*a8f0*/  LEA.HI.X.SX32 R23, R23, R25, 0x2, P6 ;  /* 0x0000001917177211 */ /* 0x000fe200030f16ff */
[----:B---3--:R1:W-:Y:S04]  /*a900*/  @P2 STG.E [R20.64], R12 ;  /* 0x0000000c14002986 */ /* 0x0083e8000c101906 */
[----:B------:R3:W-:Y:S04]  /*a910*/  @P3 STG.E [R2.64], R44 ;  /* 0x0000002c02003986 */ /* 0x0007e8000c101906 */
[----:B------:R3:W-:Y:S01]  /*a920*/  @P4 STG.E [R22.64], R76 ;  /* 0x0000004c16004986 */ /* 0x0007e2000c101906 */
[C---:B------:R-:W-:Y:S01]  /*a930*/  ISETP.LT.AND P4, PT, R148.reuse, c[0x0][0x17c], !P0 ;  /* 0x00005f0094007a0c */ /* 0x040fe20004781270 */
[----:B------:R-:W-:Y:S01]  /*a940*/  IMAD R148, R148, c[0x0][0x198], RZ ;  /* 0x0000660094947a24 */ /* 0x000fe200078e02ff */
[----:B-1----:R-:W-:Y:S01]  /*a950*/  LEA R20, P2, R26, R24, 0x2 ;  /* 0x000000181a147211 */ /* 0x002fe200078410ff */
[----:B------:R-:W-:Y:S01]  /*a960*/  LDS.128 R56, [R174+0x1000] ;  /* 0x00100000ae387984 */ /* 0x000fe20000000c00 */
[----:B------:R-:W-:-:S02]  /*a970*/  ISETP.LT.AND P3, PT, R147, c[0x0][0x17c], !P0 ;  /* 0x00005f0093007a0c */ /* 0x000fc40004761270 */
[-C--:B------:R-:W-:Y:S01]  /*a980*/  LEA.HI.X.SX32 R21, R26, R25.reuse, 0x2, P2 ;  /* 0x000000191a157211 */ /* 0x080fe200010f16ff */
[----:B------:R-:W-:Y:S01]  /*a990*/  IMAD R147, R147, c[0x0][0x198], RZ ;  /* 0x0000660093937a24 */ /* 0x000fe200078e02ff */
[CC--:B---3--:R-:W-:Y:S01]  /*a9a0*/  LEA R2, P2, R148.reuse, R24.reuse, 0x2 ;  /* 0x0000001894027211 */ /* 0x0c8fe200078410ff */
[----:B------:R-:W3:Y:S03]  /*a9b0*/  LDL.LU R92, [R1+0x10] ;  /* 0x00001000015c7983 */ /* 0x000ee60000300800 */
[----:B------:R-:W-:Y:S01]  /*a9c0*/  LEA.HI.X.SX32 R3, R148, R25, 0x2, P2 ;  /* 0x0000001994037211 */ /* 0x000fe200010f16ff */
[----:B------:R1:W-:Y:S01]  /*a9d0*/  @P1 STG.E [R20.64], R108 ;  /* 0x0000006c14001986 */ /* 0x0003e2000c101906 */
[C---:B------:R-:W-:Y:S01]  /*a9e0*/  ISETP.LT.AND P1, PT, R146.reuse, c[0x0][0x17c], !P0 ;  /* 0x00005f0092007a0c */ /* 0x040fe20004721270 */
[----:B------:R-:W-:Y:S01]  /*a9f0*/  IMAD R146, R146, c[0x0][0x198], RZ ;  /* 0x0000660092927a24 */ /* 0x000fe200078e02ff */
[C---:B------:R-:W-:Y:S01]  /*aa00*/  ISETP.LT.AND P2, PT, R144.reuse, c[0x0][0x17c], !P0 ;  /* 0x00005f0090007a0c */ /* 0x040fe20004741270 */
[----:B------:R-:W-:Y:S01]  /*aa10*/  IMAD R144, R144, c[0x0][0x198], RZ ;  /* 0x0000660090907a24 */ /* 0x000fe200078e02ff */
[----:B------:R1:W-:Y:S02]  /*aa20*/  @P4 STG.E [R2.64], R16 ;  /* 0x0000001002004986 */ /* 0x0003e4000c101906 */
[-C--:B------:R-:W-:Y:S01]  /*aa30*/  LEA R22, P6, R146, R24.reuse, 0x2 ;  /* 0x0000001892167211 */ /* 0x080fe200078c10ff */
[----:B------:R-:W-:Y:S01]  /*aa40*/  IMAD.MOV.U32 R26, RZ, RZ, c[0x0][0x198] ;  /* 0x00006600ff1a7624 */ /* 0x000fe200078e00ff */
[----:B------:R-:W2:Y:S01]  /*aa50*/  LDL.LU R88, [R1+0x14] ;  /* 0x0000140001587983 */ /* 0x000ea20000300800 */
[----:B-1----:R-:W-:-:S04]  /*aa60*/  LEA R20, P5, R147, R24, 0x2 ;  /* 0x0000001893147211 */ /* 0x002fc800078a10ff */
[-C--:B------:R-:W-:Y:S02]  /*aa70*/  LEA.HI.X.SX32 R21, R147, R25.reuse, 0x2, P5 ;  /* 0x0000001993157211 */ /* 0x080fe400028f16ff */
[-C--:B------:R-:W-:Y:S02]  /*aa80*/  LEA R2, P4, R144, R24.reuse, 0x2 ;  /* 0x0000001890027211 */ /* 0x080fe400078810ff */
[-C--:B------:R-:W-:Y:S01]  /*aa90*/  LEA.HI.X.SX32 R23, R146, R25.reuse, 0x2, P6 ;  /* 0x0000001992177211 */ /* 0x080fe200030f16ff */
[----:B------:R-:W-:Y:S01]  /*aaa0*/  @P3 STG.E [R20.64], R48 ;  /* 0x0000003014003986 */ /* 0x000fe2000c101906 */
[----:B------:R-:W-:Y:S02]  /*aab0*/  LEA.HI.X.SX32 R3, R144, R25, 0x2, P4 ;  /* 0x0000001990037211 */ /* 0x000fe400020f16ff */
[C---:B------:R-:W-:Y:S01]  /*aac0*/  ISETP.LT.AND P3, PT, R145.reuse, c[0x0][0x17c], !P0 ;  /* 0x00005f0091007a0c */ /* 0x040fe20004761270 */
[----:B------:R-:W-:Y:S01]  /*aad0*/  IMAD R145, R145, c[0x0][0x198], RZ ;  /* 0x0000660091917a24 */ /* 0x000fe200078e02ff */
[----:B------:R-:W-:Y:S04]  /*aae0*/  @P1 STG.E [R22.64], R80 ;  /* 0x0000005016001986 */ /* 0x000fe8000c101906 */
[----:B------:R1:W-:Y:S01]  /*aaf0*/  @P2 STG.E [R2.64], R112 ;  /* 0x0000007002002986 */ /* 0x0003e2000c101906 */
[C---:B------:R-:W-:Y:S01]  /*ab00*/  ISETP.LT.AND P4, PT, R140.reuse, c[0x0][0x17c], !P0 ;  /* 0x00005f008c007a0c */ /* 0x040fe20004781270 */
[----:B------:R-:W-:Y:S01]  /*ab10*/  IMAD R140, R140, c[0x0][0x198], RZ ;  /* 0x000066008c8c7a24 */ /* 0x000fe200078e02ff */
[C---:B------:R-:W-:Y:S01]  /*ab20*/  ISETP.LT.AND P2, PT, R143.reuse, c[0x0][0x17c], !P0 ;  /* 0x00005f008f007a0c */ /* 0x040fe20004741270 */
[----:B------:R-:W-:Y:S01]  /*ab30*/  IMAD R143, R143, c[0x0][0x198], RZ ;  /* 0x000066008f8f7a24 */ /* 0x000fe200078e02ff */
[----:B-1----:R-:W-:-:S04]  /*ab40*/  LEA R2, P1, R145, R24, 0x2 ;  /* 0x0000001891027211 */ /* 0x002fc800078210ff */
[-C--:B------:R-:W-:Y:S02]  /*ab50*/  LEA.HI.X.SX32 R3, R145, R25.reuse, 0x2, P1 ;  /* 0x0000001991037211 */ /* 0x080fe400008f16ff */
[C---:B------:R-:W-:Y:S01]  /*ab60*/  ISETP.LT.AND P1, PT, R136.reuse, c[0x0][0x17c], !P0 ;  /* 0x00005f0088007a0c */ /* 0x040fe20004721270 */
[----:B------:R-:W-:Y:S01]  /*ab70*/  IMAD R136, R136, c[0x0][0x198], RZ ;  /* 0x0000660088887a24 */ /* 0x000fe200078e02ff */
[CC--:B------:R-:W-:Y:S01]  /*ab80*/  LEA R20, P5, R140.reuse, R24.reuse, 0x2 ;  /* 0x000000188c147211 */ /* 0x0c0fe200078a10ff */
[----:B------:R1:W-:Y:S03]  /*ab90*/  @P3 STG.E [R2.64], R36 ;  /* 0x0000002402003986 */ /* 0x0003e6000c101906 */
[----:B------:R-:W-:Y:S02]  /*aba0*/  LEA.HI.X.SX32 R21, R140, R25, 0x2, P5 ;  /* 0x000000198c157211 */ /* 0x000fe400028f16ff */
[----:B------:R-:W-:-:S02]  /*abb0*/  LEA R22, P5, R136, R24, 0x2 ;  /* 0x0000001888167211 */ /* 0x000fc400078a10ff */
[----:B-1----:R-:W-:-:S04]  /*abc0*/  LEA R2, P6, R143, R24, 0x2 ;  /* 0x000000188f027211 */ /* 0x002fc800078c10ff */
[-C--:B------:R-:W-:Y:S02]  /*abd0*/  LEA.HI.X.SX32 R3, R143, R25.reuse, 0x2, P6 ;  /* 0x000000198f037211 */ /* 0x080fe400030f16ff */
[C---:B------:R-:W-:Y:S01]  /*abe0*/  ISETP.LT.AND P6, PT, R141.reuse, c[0x0][0x17c], !P0 ;  /* 0x00005f008d007a0c */ /* 0x040fe200047c1270 */
[----:B------:R-:W-:Y:S01]  /*abf0*/  IMAD R141, R141, c[0x0][0x198], RZ ;  /* 0x000066008d8d7a24 */ /* 0x000fe200078e02ff */
[----:B------:R-:W-:Y:S01]  /*ac00*/  @P4 STG.E [R20.64], R68 ;  /* 0x0000004414004986 */ /* 0x000fe2000c101906 */
[----:B------:R-:W-:Y:S02]  /*ac10*/  LEA.HI.X.SX32 R23, R136, R25, 0x2, P5 ;  /* 0x0000001988177211 */ /* 0x000fe400028f16ff */
[C---:B------:R-:W-:Y:S01]  /*ac20*/  ISETP.LT.AND P5, PT, R138.reuse, c[0x0][0x17c], !P0 ;  /* 0x00005f008a007a0c */ /* 0x040fe200047a1270 */
[----:B------:R1:W-:Y:S01]  /*ac30*/  @P2 STG.E [R2.64], R100 ;  /* 0x0000006402002986 */ /* 0x0003e2000c101906 */
[----:B------:R-:W-:Y:S01]  /*ac40*/  IMAD R138, R138, c[0x0][0x198], RZ ;  /* 0x000066008a8a7a24 */ /* 0x000fe200078e02ff */
[----:B-1----:R-:W-:-:S04]  /*ac50*/  LEA R2, P2, R141, R24, 0x2 ;  /* 0x000000188d027211 */ /* 0x002fc800078410ff */
[CC--:B------:R-:W-:Y:S02]  /*ac60*/  LEA R20, P4, R138.reuse, R24.reuse, 0x2 ;  /* 0x000000188a147211 */ /* 0x0c0fe400078810ff */
        /* <DEDUP_REMOVED lines=8> */
[----:B------:R-:W-:Y:S01]  /*acf0*/  ISETP.LT.AND P3, PT, R139, c[0x0][0x17c], !P0 ;  /* 0x00005f008b007a0c */ /* 0x000fe20004761270 */
[----:B------:R-:W-:Y:S01]  /*ad00*/  IMAD R29, R26, 0x20, R29 ;  /* 0x000000201a1d7824 */ /* 0x000fe200078e021d */
[----:B------:R1:W-:Y:S02]  /*ad10*/  @P5 STG.E [R20.64], R72 ;  /* 0x0000004814005986 */ /* 0x0003e4000c101906 */
[----:B-1----:R-:W-:-:S04]  /*ad20*/  LEA R2, P6, R137, R24, 0x2 ;  /* 0x0000001889027211 */ /* 0x002fc800078c10ff */
[-C--:B------:R-:W-:Y:S02]  /*ad30*/  LEA.HI.X.SX32 R3, R137, R25.reuse, 0x2, P6 ;  /* 0x0000001989037211 */ /* 0x080fe400030f16ff */
[-C--:B------:R-:W-:Y:S01]  /*ad40*/  LEA R20, P5, R0, R24.reuse, 0x2 ;  /* 0x0000001800147211 */ /* 0x080fe200078a10ff */
[----:B------:R-:W-:Y:S02]  /*ad50*/  IMAD R5, R26, 0x2, R29 ;  /* 0x000000021a057824 */ /* 0x000fe400078e021d */
[----:B------:R1:W-:Y:S01]  /*ad60*/  @P2 STG.E [R2.64], R104 ;  /* 0x0000006802002986 */ /* 0x0003e2000c101906 */
[----:B------:R-:W-:Y:S02]  /*ad70*/  LEA.HI.X.SX32 R21, R0, R25, 0x2, P5 ;  /* 0x0000001900157211 */ /* 0x000fe400028f16ff */
[----:B------:R-:W-:Y:S01]  /*ad80*/  ISETP.LT.AND P1, PT, R10, c[0x0][0x17c], !P0 ;  /* 0x00005f000a007a0c */ /* 0x000fe20004721270 */
[----:B------:R-:W-:Y:S02]  /*ad90*/  IMAD R23, R26, 0x2, R5 ;  /* 0x000000021a177824 */ /* 0x000fe400078e0205 */
[----:B------:R-:W-:Y:S01]  /*ada0*/  @P4 STG.E [R20.64], R152 ;  /* 0x0000009814004986 */ /* 0x000fe2000c101906 */
[----:B-1----:R-:W-:-:S02]  /*adb0*/  LEA R2, P6, R29, R24, 0x2 ;  /* 0x000000181d027211 */ /* 0x002fc400078c10ff */
[----:B------:R-:W-:Y:S02]  /*adc0*/  LEA R12, P4, R5, R24, 0x2 ;  /* 0x00000018050c7211 */ /* 0x000fe400078810ff */
[----:B------:R-:W-:Y:S02]  /*add0*/  LEA.HI.X.SX32 R3, R29, R25, 0x2, P6 ;  /* 0x000000191d037211 */ /* 0x000fe400030f16ff */
[----:B------:R-:W-:Y:S01]  /*ade0*/  ISETP.LT.AND P5, PT, R34, c[0x0][0x17c], !P0 ;  /* 0x00005f0022007a0c */ /* 0x000fe200047a1270 */
[----:B------:R-:W-:Y:S01]  /*adf0*/  LDS.128 R28, [R4+0x800] ;  /* 0x00080000041c7984 */ /* 0x000fe20000000c00 */
[----:B------:R-:W-:-:S03]  /*ae00*/  ISETP.LT.AND P2, PT, R33, c[0x0][0x17c], !P0 ;  /* 0x00005f0021007a0c */ /* 0x000fc60004741270 */
[----:B------:R1:W-:Y:S01]  /*ae10*/  @P3 STG.E [R2.64], R13 ;  /* 0x0000000d02003986 */ /* 0x0003e2000c101906 */
[----:B------:R-:W-:Y:S02]  /*ae20*/  ISETP.LT.AND P3, PT, R11, c[0x0][0x17c], !P0 ;  /* 0x00005f000b007a0c */ /* 0x000fe40004761270 */
[----:B-1----:R-:W-:Y:S01]  /*ae30*/  LEA.HI.X.SX32 R13, R5, R25, 0x2, P4 ;  /* 0x00000019050d7211 */ /* 0x002fe200020f16ff */
[----:B------:R-:W-:Y:S01]  /*ae40*/  IMAD R5, R26, 0x2, R23 ;  /* 0x000000021a057824 */ /* 0x000fe200078e0217 */
[----:B------:R-:W-:-:S03]  /*ae50*/  LEA R2, P6, R23, R24, 0x2 ;  /* 0x0000001817027211 */ /* 0x000fc600078c10ff */
[----:B------:R-:W-:Y:S01]  /*ae60*/  @P1 STG.E [R12.64], R45 ;  /* 0x0000002d0c001986 */ /* 0x000fe2000c101906 */
[-C--:B------:R-:W-:Y:S02]  /*ae70*/  LEA.HI.X.SX32 R3, R23, R25.reuse, 0x2, P6 ;  /* 0x0000001917037211 */ /* 0x080fe400030f16ff */
[----:B------:R-:W-:Y:S02]  /*ae80*/  LEA R10, P6, R5, R24, 0x2 ;  /* 0x00000018050a7211 */ /* 0x000fe400078c10ff */
[----:B------:R-:W-:Y:S01]  /*ae90*/  ISETP.LT.AND P1, PT, R9, c[0x0][0x17c], !P0 ;  /* 0x00005f0009007a0c */ /* 0x000fe20004721270 */
[----:B------:R-:W-:Y:S01]  /*aea0*/  IMAD R9, R26, 0x2, R5 ;  /* 0x000000021a097824 */ /* 0x000fe200078e0205 */
[----:B------:R-:W-:Y:S01]  /*aeb0*/  ISETP.LT.AND P4, PT, R32, c[0x0][0x17c], !P0 ;  /* 0x00005f0020007a0c */ /* 0x000fe20004781270 */
[----:B------:R1:W-:Y:S01]  /*aec0*/  @P5 STG.E [R2.64], R77 ;  /* 0x0000004d02005986 */ /* 0x0003e2000c101906 */
[----:B------:R-:W-:Y:S01]  /*aed0*/  LEA.HI.X.SX32 R11, R5, R25, 0x2, P6 ;  /* 0x00000019050b7211 */ /* 0x000fe200030f16ff */
[----:B------:R-:W-:Y:S01]  /*aee0*/  IMAD R5, R26, 0x2, R9 ;  /* 0x000000021a057824 */ /* 0x000fe200078e0209 */
[----:B------:R-:W-:-:S03]  /*aef0*/  ISETP.LT.AND P5, PT, R8, c[0x0][0x17c], !P0 ;  /* 0x00005f0008007a0c */ /* 0x000fc600047a1270 */
[----:B------:R1:W-:Y:S01]  /*af00*/  @P2 STG.E [R10.64], R109 ;  /* 0x0000006d0a002986 */ /* 0x0003e2000c101906 */
[----:B------:R-:W-:Y:S02]  /*af10*/  ISETP.LT.AND P2, PT, R7, c[0x0][0x17c], !P0 ;  /* 0x00005f0007007a0c */ /* 0x000fe40004741270 */
[----:B-1----:R-:W-:Y:S01]  /*af20*/  LEA R2, P6, R9, R24, 0x2 ;  /* 0x0000001809027211 */ /* 0x002fe200078c10ff */
[----:B------:R-:W-:-:S03]  /*af30*/  IMAD R7, R26, 0x2, R5 ;  /* 0x000000021a077824 */ /* 0x000fc600078e0205 */
[----:B------:R-:W-:Y:S02]  /*af40*/  LEA.HI.X.SX32 R3, R9, R25, 0x2, P6 ;  /* 0x0000001909037211 */ /* 0x000fe400030f16ff */
[----:B------:R-:W-:-:S03]  /*af50*/  LEA R8, P6, R5, R24, 0x2 ;  /* 0x0000001805087211 */ /* 0x000fc600078c10ff */
[----:B------:R1:W-:Y:S01]  /*af60*/  @P4 STG.E [R2.64], R17 ;  /* 0x0000001102004986 */ /* 0x0003e2000c101906 */
[----:B------:R-:W-:Y:S01]  /*af70*/  LEA.HI.X.SX32 R9, R5, R25, 0x2, P6 ;  /* 0x0000001905097211 */ /* 0x000fe200030f16ff */
[----:B------:R-:W-:Y:S01]  /*af80*/  IMAD R5, R26, 0x2, R7 ;  /* 0x000000021a057824 */ /* 0x000fe200078e0207 */
[----:B------:R-:W-:-:S03]  /*af90*/  ISETP.LT.AND P4, PT, R6, c[0x0][0x17c], !P0 ;  /* 0x00005f0006007a0c */ /* 0x000fc60004781270 */
[----:B------:R-:W-:Y:S01]  /*afa0*/  IMAD R11, R26, 0x2, R5 ;  /* 0x000000021a0b7824 */ /* 0x000fe200078e0205 */
[----:B-1----:R-:W-:-:S04]  /*afb0*/  LEA R2, P6, R7, R24, 0x2 ;  /* 0x0000001807027211 */ /* 0x002fc800078c10ff */
[-C--:B------:R-:W-:Y:S02]  /*afc0*/  LEA.HI.X.SX32 R3, R7, R25.reuse, 0x2, P6 ;  /* 0x0000001907037211 */ /* 0x080fe400030f16ff */
[CC--:B------:R-:W-:Y:S01]  /*afd0*/  LEA R6, P6, R5.reuse, R24.reuse, 0x2 ;  /* 0x0000001805067211 */ /* 0x0c0fe200078c10ff */
[----:B------:R-:W-:Y:S03]  /*afe0*/  @P3 STG.E [R8.64], R49 ;  /* 0x0000003108003986 */ /* 0x000fe6000c101906 */
[----:B------:R-:W-:Y:S01]  /*aff0*/  LEA.HI.X.SX32 R7, R5, R25, 0x2, P6 ;  /* 0x0000001905077211 */ /* 0x000fe200030f16ff */
[----:B------:R1:W-:Y:S01]  /*b000*/  @P1 STG.E [R2.64], R81 ;  /* 0x0000005102001986 */ /* 0x0003e2000c101906 */
[C---:B------:R-:W-:Y:S01]  /*b010*/  IMAD R5, R26.reuse, 0x2, R11 ;  /* 0x000000021a057824 */ /* 0x040fe200078e020b */
[----:B------:R-:W-:Y:S02]  /*b020*/  ISETP.LT.AND P3, PT, R149, c[0x0][0x17c], !P0 ;  /* 0x00005f0095007a0c */ /* 0x000fe40004761270 */
[----:B------:R1:W-:Y:S02]  /*b030*/  @P5 STG.E [R6.64], R113 ;  /* 0x0000007106005986 */ /* 0x0003e4000c101906 */
[----:B-1----:R-:W-:Y:S01]  /*b040*/  LEA R2, P6, R11, R24, 0x2 ;  /* 0x000000180b027211 */ /* 0x002fe200078c10ff */
[----:B------:R-:W-:-:S03]  /*b050*/  IMAD R9, R26, 0x2, R5 ;  /* 0x000000021a097824 */ /* 0x000fc600078e0205 */
[----:B------:R-:W-:Y:S02]  /*b060*/  LEA.HI.X.SX32 R3, R11, R25, 0x2, P6 ;  /* 0x000000190b037211 */ /* 0x000fe400030f16ff */
[----:B------:R-:W-:-:S03]  /*b070*/  LEA R6, P6, R5, R24, 0x2 ;  /* 0x0000001805067211 */ /* 0x000fc600078c10ff */
[----:B------:R1:W-:Y:S01]  /*b080*/  @P2 STG.E [R2.64], R37 ;  /* 0x0000002502002986 */ /* 0x0003e2000c101906 */
[----:B------:R-:W-:Y:S01]  /*b090*/  LEA.HI.X.SX32 R7, R5, R25, 0x2, P6 ;  /* 0x0000001905077211 */ /* 0x000fe200030f16ff */
[----:B------:R-:W-:-:S04]  /*b0a0*/  IMAD R5, R26, 0x2, R9 ;  /* 0x000000021a057824 */ /* 0x000fc800078e0209 */
[----:B------:R1:W-:Y:S02]  /*b0b0*/  @P4 STG.E [R6.64], R69 ;  /* 0x0000004506004986 */ /* 0x0003e4000c101906 */
[----:B-1----:R-:W-:-:S04]  /*b0c0*/  LEA R2, P6, R9, R24, 0x2 ;  /* 0x0000001809027211 */ /* 0x002fc800078c10ff */
[----:B------:R-:W-:Y:S01]  /*b0d0*/  LEA.HI.X.SX32 R3, R9, R25, 0x2, P6 ;  /* 0x0000001909037211 */ /* 0x000fe200030f16ff */
[----:B------:R-:W-:Y:S01]  /*b0e0*/  IMAD R9, R26, 0x2, R5 ;  /* 0x000000021a097824 */ /* 0x000fe200078e0205 */
[----:B------:R-:W-:-:S03]  /*b0f0*/  LEA R6, P6, R5, R24, 0x2 ;  /* 0x0000001805067211 */ /* 0x000fc600078c10ff */
[----:B------:R1:W-:Y:S01]  /*b100*/  @P3 STG.E [R2.64], R101 ;  /* 0x0000006502003986 */ /* 0x0003e2000c101906 */
[----:B------:R-:W-:Y:S01]  /*b110*/  LEA.HI.X.SX32 R7, R5, R25, 0x2, P6 ;  /* 0x0000001905077211 */ /* 0x000fe200030f16ff */
[----:B------:R-:W-:Y:S01]  /*b120*/  IMAD R5, R26, 0x2, R9 ;  /* 0x000000021a057824 */ /* 0x000fe200078e0209 */
[----:B------:R-:W-:Y:S02]  /*b130*/  ISETP.LT.AND P1, PT, R150, c[0x0][0x17c], !P0 ;  /* 0x00005f0096007a0c */ /* 0x000fe40004721270 */
[----:B------:R-:W-:Y:S01]  /*b140*/  ISETP.LT.AND P5, PT, R151, c[0x0][0x17c], !P0 ;  /* 0x00005f0097007a0c */ /* 0x000fe200047a1270 */
[----:B------:R-:W-:Y:S01]  /*b150*/  IMAD R11, R26, 0x2, R5 ;  /* 0x000000021a0b7824 */ /* 0x000fe200078e0205 */
[----:B-1----:R-:W-:-:S04]  /*b160*/  LEA R2, P6, R9, R24, 0x2 ;  /* 0x0000001809027211 */ /* 0x002fc800078c10ff */
[-C--:B------:R-:W-:Y:S02]  /*b170*/  LEA.HI.X.SX32 R3, R9, R25.reuse, 0x2, P6 ;  /* 0x0000001909037211 */ /* 0x080fe400030f16ff */
[CC--:B------:R-:W-:Y:S02]  /*b180*/  LEA R8, P6, R5.reuse, R24.reuse, 0x2 ;  /* 0x0000001805087211 */ /* 0x0c0fe400078c10ff */
[----:B------:R-:W-:Y:S02]  /*b190*/  ISETP.LT.AND P2, PT, R176, c[0x0][0x17c], !P0 ;  /* 0x00005f00b0007a0c */ /* 0x000fe40004741270 */
[-C--:B------:R-:W-:Y:S01]  /*b1a0*/  LEA.HI.X.SX32 R9, R5, R25.reuse, 0x2, P6 ;  /* 0x0000001905097211 */ /* 0x080fe200030f16ff */
[----:B------:R-:W-:Y:S01]  /*b1b0*/  IMAD R5, R26, 0x2, R11 ;  /* 0x000000021a057824 */ /* 0x000fe200078e020b */
[C---:B------:R-:W-:Y:S01]  /*b1c0*/  LEA R10, P6, R11.reuse, R24, 0x2 ;  /* 0x000000180b0a7211 */ /* 0x040fe200078c10ff */
[----:B------:R1:W-:Y:S01]  /*b1d0*/  @P1 STG.E [R6.64], R133 ;  /* 0x0000008506001986 */ /* 0x0003e2000c101906 */
[----:B------:R-:W-:Y:S01]  /*b1e0*/  ISETP.LT.AND P4, PT, R178, c[0x0][0x17c], !P0 ;  /* 0x00005f00b2007a0c */ /* 0x000fe20004781270 */
[----:B------:R-:W-:Y:S01]  /*b1f0*/  IMAD R13, R26, 0x2, R5 ;  /* 0x000000021a0d7824 */ /* 0x000fe200078e0205 */
[----:B------:R-:W-:Y:S01]  /*b200*/  LEA.HI.X.SX32 R11, R11, R25, 0x2, P6 ;  /* 0x000000190b0b7211 */ /* 0x000fe200030f16ff */
[----:B------:R3:W-:Y:S01]  /*b210*/  @P5 STG.E [R2.64], R41 ;  /* 0x0000002902005986 */ /* 0x0007e2000c101906 */
[----:B------:R-:W-:-:S02]  /*b220*/  ISETP.LT.AND P3, PT, R179, c[0x0][0x17c], !P0 ;  /* 0x00005f00b3007a0c */ /* 0x000fc40004761270 */
[----:B-1----:R-:W-:-:S04]  /*b230*/  LEA R6, P6, R5, R24, 0x2 ;  /* 0x0000001805067211 */ /* 0x002fc800078c10ff */
[-C--:B------:R-:W-:Y:S01]  /*b240*/  LEA.HI.X.SX32 R7, R5, R25.reuse, 0x2, P6 ;  /* 0x0000001905077211 */ /* 0x080fe200030f16ff */
[----:B------:R-:W-:Y:S01]  /*b250*/  IMAD R5, R26, 0x2, R13 ;  /* 0x000000021a057824 */ /* 0x000fe200078e020d */
[CC--:B---3--:R-:W-:Y:S01]  /*b260*/  LEA R2, P6, R13.reuse, R24.reuse, 0x2 ;  /* 0x000000180d027211 */ /* 0x0c8fe200078c10ff */
[----:B------:R1:W-:Y:S01]  /*b270*/  @P2 STG.E [R8.64], R73 ;  /* 0x0000004908002986 */ /* 0x0003e2000c101906 */
[----:B------:R-:W-:Y:S02]  /*b280*/  ISETP.LT.AND P1, PT, R180, c[0x0][0x17c], !P0 ;  /* 0x00005f00b4007a0c */ /* 0x000fe40004721270 */
[----:B------:R-:W-:Y:S01]  /*b290*/  LEA.HI.X.SX32 R3, R13, R25, 0x2, P6 ;  /* 0x000000190d037211 */ /* 0x000fe200030f16ff */
[----:B------:R-:W-:Y:S01]  /*b2a0*/  IMAD R13, R26, 0x2, R5 ;  /* 0x000000021a0d7824 */ /* 0x000fe200078e0205 */
[----:B------:R3:W-:Y:S01]  /*b2b0*/  @P4 STG.E [R10.64], R105 ;  /* 0x000000690a004986 */ /* 0x0007e2000c101906 */
[----:B------:R-:W-:Y:S02]  /*b2c0*/  ISETP.LT.AND P5, PT, R181, c[0x0][0x17c], !P0 ;  /* 0x00005f00b5007a0c */ /* 0x000fe400047a1270 */
        /* <DEDUP_REMOVED lines=102> */
[C---:B------:R-:W-:Y:S01]  /*b930*/  IMAD R5, R26.reuse, 0x2, R13 ;  /* 0x000000021a057824 */ /* 0x040fe200078e020d */
[CC--:B---3--:R-:W-:Y:S01]  /*b940*/  LEA R10, P6, R13.reuse, R24.reuse, 0x2 ;  /* 0x000000180d0a7211 */ /* 0x0c8fe200078c10ff */
[----:B------:R1:W-:Y:S03]  /*b950*/  @P3 STG.E [R6.64], R111 ;  /* 0x0000006f06003986 */ /* 0x0003e6000c101906 */
[----:B------:R-:W-:Y:S01]  /*b960*/  LEA.HI.X.SX32 R11, R13, R25, 0x2, P6 ;  /* 0x000000190d0b7211 */ /* 0x000fe200030f16ff */
[----:B------:R-:W-:Y:S01]  /*b970*/  IMAD R13, R26, 0x2, R5 ;  /* 0x000000021a0d7824 */ /* 0x000fe200078e0205 */
[----:B------:R3:W-:Y:S01]  /*b980*/  @P1 STG.E [R2.64], R19 ;  /* 0x0000001302001986 */ /* 0x0007e2000c101906 */
[----:B------:R-:W-:Y:S02]  /*b990*/  ISETP.LT.AND P2, PT, R202, c[0x0][0x17c], !P0 ;  /* 0x00005f00ca007a0c */ /* 0x000fe40004741270 */
[----:B-1----:R-:W-:-:S02]  /*b9a0*/  LEA R6, P6, R5, R24, 0x2 ;  /* 0x0000001805067211 */ /* 0x002fc400078c10ff */
[----:B------:R-:W-:Y:S02]  /*b9b0*/  ISETP.LT.AND P4, PT, R203, c[0x0][0x17c], !P0 ;  /* 0x00005f00cb007a0c */ /* 0x000fe40004781270 */
[-C--:B------:R-:W-:Y:S01]  /*b9c0*/  LEA.HI.X.SX32 R7, R5, R25.reuse, 0x2, P6 ;  /* 0x0000001905077211 */ /* 0x080fe200030f16ff */
[----:B------:R-:W-:Y:S01]  /*b9d0*/  IMAD R5, R26, 0x2, R13 ;  /* 0x000000021a057824 */ /* 0x000fe200078e020d */
[CC--:B---3--:R-:W-:Y:S01]  /*b9e0*/  LEA R2, P6, R13.reuse, R24.reuse, 0x2 ;  /* 0x000000180d027211 */ /* 0x0c8fe200078c10ff */
[----:B------:R1:W-:Y:S01]  /*b9f0*/  @P5 STG.E [R8.64], R51 ;  /* 0x0000003308005986 */ /* 0x0003e2000c101906 */
[----:B------:R-:W-:Y:S02]  /*ba00*/  ISETP.LT.AND P3, PT, R204, c[0x0][0x17c], !P0 ;  /* 0x00005f00cc007a0c */ /* 0x000fe40004761270 */
[----:B------:R-:W-:Y:S01]  /*ba10*/  LEA.HI.X.SX32 R3, R13, R25, 0x2, P6 ;  /* 0x000000190d037211 */ /* 0x000fe200030f16ff */
[----:B------:R-:W-:Y:S01]  /*ba20*/  LDS.128 R48, [R4+0x1000] ;  /* 0x0010000004307984 */ /* 0x000fe20000000c00 */
[----:B------:R-:W-:Y:S01]  /*ba30*/  LEA R12, P6, R5, R24, 0x2 ;  /* 0x00000018050c7211 */ /* 0x000fe200078c10ff */
[----:B-1----:R-:W-:-:S03]  /*ba40*/  IMAD R9, R26, 0x2, R5 ;  /* 0x000000021a097824 */ /* 0x002fc600078e0205 */
[-C--:B------:R-:W-:Y:S02]  /*ba50*/  LEA.HI.X.SX32 R13, R5, R25.reuse, 0x2, P6 ;  /* 0x00000019050d7211 */ /* 0x080fe400030f16ff */
[----:B------:R-:W-:Y:S01]  /*ba60*/  ISETP.LT.AND P1, PT, R205, c[0x0][0x17c], !P0 ;  /* 0x00005f00cd007a0c */ /* 0x000fe20004721270 */
[----:B------:R-:W-:Y:S01]  /*ba70*/  IMAD R5, R26, 0x2, R9 ;  /* 0x000000021a057824 */ /* 0x000fe200078e0209 */
[C---:B------:R-:W-:Y:S01]  /*ba80*/  LEA R16, P6, R9.reuse, R24, 0x2 ;  /* 0x0000001809107211 */ /* 0x040fe200078c10ff */
[----:B------:R-:W-:Y:S01]  /*ba90*/  @P2 STG.E [R10.64], R83 ;  /* 0x000000530a002986 */ /* 0x000fe2000c101906 */
[----:B------:R-:W-:Y:S01]  /*baa0*/  ISETP.LT.AND P5, PT, R206, c[0x0][0x17c], !P0 ;  /* 0x00005f00ce007a0c */ /* 0x000fe200047a1270 */
[----:B------:R-:W-:Y:S01]  /*bab0*/  IMAD R15, R26, 0x2, R5 ;  /* 0x000000021a0f7824 */ /* 0x000fe200078e0205 */
[----:B------:R-:W-:Y:S01]  /*bac0*/  LEA.HI.X.SX32 R17, R9, R25, 0x2, P6 ;  /* 0x0000001909117211 */ /* 0x000fe200030f16ff */
[----:B------:R1:W-:Y:S04]  /*bad0*/  @P4 STG.E [R6.64], R115 ;  /* 0x0000007306004986 */ /* 0x0003e8000c101906 */
[----:B------:R3:W-:Y:S01]  /*bae0*/  @P3 STG.E [R2.64], R39 ;  /* 0x0000002702003986 */ /* 0x0007e2000c101906 */
[----:B------:R-:W-:-:S03]  /*baf0*/  ISETP.LT.AND P2, PT, R207, c[0x0][0x17c], !P0 ;  /* 0x00005f00cf007a0c */ /* 0x000fc60004741270 */
[----:B------:R-:W2:Y:S01]  /*bb00*/  LDS.128 R8, [R4] ;  /* 0x0000000004087984 */ /* 0x000ea20000000c00 */
[----:B-1----:R-:W-:-:S03]  /*bb10*/  LEA R6, P6, R5, R24, 0x2 ;  /* 0x0000001805067211 */ /* 0x002fc600078c10ff */
[----:B------:R-:W-:Y:S01]  /*bb20*/  LDS.128 R36, [R172+0x800] ;  /* 0x00080000ac247984 */ /* 0x000fe20000000c00 */
[-C--:B------:R-:W-:Y:S01]  /*bb30*/  LEA.HI.X.SX32 R7, R5, R25.reuse, 0x2, P6 ;  /* 0x0000001905077211 */ /* 0x080fe200030f16ff */
[C---:B------:R-:W-:Y:S01]  /*bb40*/  IMAD R5, R26.reuse, 0x2, R15 ;  /* 0x000000021a057824 */ /* 0x040fe200078e020f */
[CC--:B---3--:R-:W-:Y:S01]  /*bb50*/  LEA R2, P6, R15.reuse, R24.reuse, 0x2 ;  /* 0x000000180f027211 */ /* 0x0c8fe200078c10ff */
[----:B------:R-:W-:Y:S03]  /*bb60*/  @P1 STG.E [R12.64], R71 ;  /* 0x000000470c001986 */ /* 0x000fe6000c101906 */
[----:B------:R-:W-:Y:S01]  /*bb70*/  LEA.HI.X.SX32 R3, R15, R25, 0x2, P6 ;  /* 0x000000190f037211 */ /* 0x000fe200030f16ff */
[----:B------:R-:W-:Y:S01]  /*bb80*/  @P5 STG.E [R16.64], R103 ;  /* 0x0000006710005986 */ /* 0x000fe2000c101906 */
[----:B------:R-:W-:Y:S01]  /*bb90*/  LEA R32, P6, R5, R24, 0x2 ;  /* 0x0000001805207211 */ /* 0x000fe200078c10ff */
[----:B------:R-:W-:-:S02]  /*bba0*/  IMAD R21, R26, 0x2, R5 ;  /* 0x000000021a157824 */ /* 0x000fc400078e0205 */
[----:B------:R-:W1:Y:S01]  /*bbb0*/  LDS.128 R12, [R172] ;  /* 0x00000000ac0c7984 */ /* 0x000e620000000c00 */
[----:B------:R-:W-:-:S03]  /*bbc0*/  ISETP.LT.AND P4, PT, R208, c[0x0][0x17c], !P0 ;  /* 0x00005f00d0007a0c */ /* 0x000fc60004781270 */
[----:B------:R-:W3:Y:S01]  /*bbd0*/  LDS.128 R16, [R173] ;  /* 0x00000000ad107984 */ /* 0x000ee20000000c00 */
[-C--:B------:R-:W-:Y:S02]  /*bbe0*/  LEA.HI.X.SX32 R33, R5, R25.reuse, 0x2, P6 ;  /* 0x0000001905217211 */ /* 0x080fe400030f16ff */
[----:B------:R-:W-:Y:S02]  /*bbf0*/  ISETP.LT.AND P3, PT, R209, c[0x0][0x17c], !P0 ;  /* 0x00005f00d1007a0c */ /* 0x000fe40004761270 */
[C---:B------:R-:W-:Y:S02]  /*bc00*/  LEA R34, P6, R21.reuse, R24, 0x2 ;  /* 0x0000001815227211 */ /* 0x040fe400078c10ff */
[----:B------:R-:W-:Y:S01]  /*bc10*/  ISETP.LT.AND P1, PT, R210, c[0x0][0x17c], !P0 ;  /* 0x00005f00d2007a0c */ /* 0x000fe20004721270 */
[----:B------:R-:W-:Y:S01]  /*bc20*/  IMAD R5, R26, 0x2, R21 ;  /* 0x000000021a057824 */ /* 0x000fe200078e0215 */
[----:B------:R-:W-:Y:S02]  /*bc30*/  LEA.HI.X.SX32 R35, R21, R25, 0x2, P6 ;  /* 0x0000001915237211 */ /* 0x000fe400030f16ff */
[----:B------:R-:W1:Y:S04]  /*bc40*/  LDS.128 R20, [R174] ;  /* 0x00000000ae147984 */ /* 0x000e680000000c00 */
[----:B------:R2:W-:Y:S04]  /*bc50*/  @P2 STG.E [R6.64], R135 ;  /* 0x0000008706002986 */ /* 0x0005e8000c101906 */
[----:B------:R4:W-:Y:S01]  /*bc60*/  @P4 STG.E [R2.64], R43 ;  /* 0x0000002b02004986 */ /* 0x0009e2000c101906 */
[----:B------:R-:W-:-:S03]  /*bc70*/  ISETP.LT.AND P5, PT, R211, c[0x0][0x17c], !P0 ;  /* 0x00005f00d3007a0c */ /* 0x000fc600047a1270 */
[----:B------:R-:W-:Y:S01]  /*bc80*/  @P3 STG.E [R32.64], R75 ;  /* 0x0000004b20003986 */ /* 0x000fe2000c101906 */
[----:B--2---:R-:W-:-:S03]  /*bc90*/  LEA R6, P6, R5, R24, 0x2 ;  /* 0x0000001805067211 */ /* 0x004fc600078c10ff */
[----:B------:R-:W-:Y:S01]  /*bca0*/  LDS.128 R40, [R174+0x800] ;  /* 0x00080000ae287984 */ /* 0x000fe20000000c00 */
[----:B----4-:R-:W-:-:S03]  /*bcb0*/  IMAD R3, R26, 0x2, R5 ;  /* 0x000000021a037824 */ /* 0x010fc600078e0205 */
[----:B------:R-:W-:Y:S01]  /*bcc0*/  @P1 STG.E [R34.64], R107 ;  /* 0x0000006b22001986 */ /* 0x000fe2000c101906 */
[-C--:B------:R-:W-:Y:S01]  /*bcd0*/  LEA.HI.X.SX32 R7, R5, R25.reuse, 0x2, P6 ;  /* 0x0000001905077211 */ /* 0x080fe200030f16ff */
[----:B------:R-:W-:Y:S01]  /*bce0*/  IMAD R5, R26, 0x2, R3 ;  /* 0x000000021a057824 */ /* 0x000fe200078e0203 */
[CC--:B------:R-:W-:Y:S01]  /*bcf0*/  LEA R2, P6, R3.reuse, R24.reuse, 0x2 ;  /* 0x0000001803027211 */ /* 0x0c0fe200078c10ff */
[----:B------:R-:W2:Y:S01]  /*bd00*/  LDS.128 R32, [R173+0x800] ;  /* 0x00080000ad207984 */ /* 0x000ea20000000c00 */
[----:B------:R-:W-:Y:S01]  /*bd10*/  ISETP.LT.AND P2, PT, R212, c[0x0][0x17c], !P0 ;  /* 0x00005f00d4007a0c */ /* 0x000fe20004741270 */
[----:B------:R-:W-:Y:S01]  /*bd20*/  IMAD R27, R26, 0x2, R5 ;  /* 0x000000021a1b7824 */ /* 0x000fe200078e0205 */
[----:B------:R-:W-:Y:S02]  /*bd30*/  LEA.HI.X.SX32 R3, R3, R25, 0x2, P6 ;  /* 0x0000001903037211 */ /* 0x000fe400030f16ff */
[----:B------:R-:W-:Y:S02]  /*bd40*/  LEA R44, P6, R5, R24, 0x2 ;  /* 0x00000018052c7211 */ /* 0x000fe400078c10ff */
[----:B------:R-:W-:-:S02]  /*bd50*/  ISETP.LT.AND P4, PT, R213, c[0x0][0x17c], !P0 ;  /* 0x00005f00d5007a0c */ /* 0x000fc40004781270 */
[----:B------:R-:W-:Y:S02]  /*bd60*/  ISETP.LT.AND P3, PT, R214, c[0x0][0x17c], !P0 ;  /* 0x00005f00d6007a0c */ /* 0x000fe40004761270 */
[-C--:B------:R-:W-:Y:S01]  /*bd70*/  LEA.HI.X.SX32 R45, R5, R25.reuse, 0x2, P6 ;  /* 0x00000019052d7211 */ /* 0x080fe200030f16ff */
[C---:B------:R-:W-:Y:S01]  /*bd80*/  IMAD R5, R26.reuse, 0x2, R27 ;  /* 0x000000021a057824 */ /* 0x040fe200078e021b */
[CC--:B------:R-:W-:Y:S01]  /*bd90*/  LEA R52, P6, R27.reuse, R24.reuse, 0x2 ;  /* 0x000000181b347211 */ /* 0x0c0fe200078c10ff */
[----:B------:R4:W-:Y:S03]  /*bda0*/  @P5 STG.E [R6.64], R155 ;  /* 0x0000009b06005986 */ /* 0x0009e6000c101906 */
[----:B------:R-:W-:Y:S01]  /*bdb0*/  LEA.HI.X.SX32 R53, R27, R25, 0x2, P6 ;  /* 0x000000191b357211 */ /* 0x000fe200030f16ff */
[----:B------:R-:W-:Y:S01]  /*bdc0*/  IMAD R27, R26, 0x2, R5 ;  /* 0x000000021a1b7824 */ /* 0x000fe200078e0205 */
[----:B------:R-:W-:Y:S01]  /*bdd0*/  ISETP.LT.AND P1, PT, R215, c[0x0][0x17c], !P0 ;  /* 0x00005f00d7007a0c */ /* 0x000fe20004721270 */
[----:B------:R3:W-:Y:S01]  /*bde0*/  @P2 STG.E [R2.64], R8 ;  /* 0x0000000802002986 */ /* 0x0007e2000c101906 */
[----:B----4-:R-:W-:-:S03]  /*bdf0*/  LEA R6, P6, R5, R24, 0x2 ;  /* 0x0000001805067211 */ /* 0x010fc600078c10ff */
[----:B-1----:R-:W-:Y:S01]  /*be00*/  @P4 STG.E [R44.64], R12 ;  /* 0x0000000c2c004986 */ /* 0x002fe2000c101906 */
[----:B------:R-:W-:-:S03]  /*be10*/  LEA.HI.X.SX32 R7, R5, R25, 0x2, P6 ;  /* 0x0000001905077211 */ /* 0x000fc600030f16ff */
[----:B---3--:R-:W-:Y:S01]  /*be20*/  @P3 STG.E [R52.64], R16 ;  /* 0x0000001034003986 */ /* 0x008fe2000c101906 */
[----:B------:R-:W-:Y:S01]  /*be30*/  LEA R2, P6, R27, R24, 0x2 ;  /* 0x000000181b027211 */ /* 0x000fe200078c10ff */
[----:B------:R-:W-:Y:S02]  /*be40*/  IMAD R5, R26, 0x2, R27 ;  /* 0x000000021a057824 */ /* 0x000fe400078e021b */
[----:B------:R-:W1:Y:S01]  /*be50*/  LDS.128 R44, [R172+0x1000] ;  /* 0x00100000ac2c7984 */ /* 0x000e620000000c00 */
[----:B------:R-:W-:-:S03]  /*be60*/  ISETP.LT.AND P5, PT, R216, c[0x0][0x17c], !P0 ;  /* 0x00005f00d8007a0c */ /* 0x000fc600047a1270 */
[----:B------:R-:W3:Y:S01]  /*be70*/  LDS.128 R52, [R173+0x1000] ;  /* 0x00100000ad347984 */ /* 0x000ee20000000c00 */
[-C--:B------:R-:W-:Y:S01]  /*be80*/  LEA.HI.X.SX32 R3, R27, R25.reuse, 0x2, P6 ;  /* 0x000000191b037211 */ /* 0x080fe200030f16ff */
[----:B------:R-:W-:Y:S01]  /*be90*/  IMAD R27, R26, 0x2, R5 ;  /* 0x000000021a1b7824 */ /* 0x000fe200078e0205 */
[-C--:B------:R-:W-:Y:S02]  /*bea0*/  LEA R64, P6, R5, R24.reuse, 0x2 ;  /* 0x0000001805407211 */ /* 0x080fe400078c10ff */
[----:B------:R-:W-:Y:S02]  /*beb0*/  ISETP.LT.AND P2, PT, R217, c[0x0][0x17c], !P0 ;  /* 0x00005f00d9007a0c */ /* 0x000fe40004741270 */
[----:B------:R-:W-:Y:S01]  /*bec0*/  ISETP.LT.AND P4, PT, R218, c[0x0][0x17c], !P0 ;  /* 0x00005f00da007a0c */ /* 0x000fe20004781270 */
[----:B------:R-:W-:Y:S01]  /*bed0*/  @P1 STG.E [R6.64], R20 ;  /* 0x0000001406001986 */ /* 0x000fe2000c101906 */
[-C--:B------:R-:W-:Y:S01]  /*bee0*/  LEA.HI.X.SX32 R65, R5, R25.reuse, 0x2, P6 ;  /* 0x0000001905417211 */ /* 0x080fe200030f16ff */
[----:B------:R-:W-:Y:S01]  /*bef0*/  IMAD R61, R26, 0x2, R27 ;  /* 0x000000021a3d7824 */ /* 0x000fe200078e021b */
[CC--:B------:R-:W-:Y:S01]  /*bf00*/  LEA R66, P6, R27.reuse, R24.reuse, 0x2 ;  /* 0x000000181b427211 */ /* 0x0c0fe200078c10ff */
[----:B------:R-:W4:Y:S03]  /*bf10*/  LDS.128 R4, [R4+0x1800] ;  /* 0x0018000004047984 */ /* 0x000f260000000c00 */
[----:B------:R-:W-:Y:S01]  /*bf20*/  LEA.HI.X.SX32 R67, R27, R25, 0x2, P6 ;  /* 0x000000191b437211 */ /* 0x000fe200030f16ff */
[----:B------:R2:W-:Y:S01]  /*bf30*/  @P5 STG.E [R2.64], R28 ;  /* 0x0000001c02005986 */ /* 0x0005e2000c101906 */
[----:B------:R-:W-:-:S02]  /*bf40*/  LEA R68, P6, R61, R24, 0x2 ;  /* 0x000000183d447211 */ /* 0x000fc400078c10ff */
[----:B------:R-:W-:Y:S01]  /*bf50*/  ISETP.LT.AND P3, PT, R219, c[0x0][0x17c], !P0 ;  /* 0x00005f00db007a0c */ /* 0x000fe20004761270 */
[----:B------:R-:W-:Y:S01]  /*bf60*/  @P2 STG.E [R64.64], R36 ;  /* 0x0000002440002986 */ /* 0x000fe2000c101906 */
[----:B------:R-:W-:Y:S02]  /*bf70*/  ISETP.LT.AND P1, PT, R220, c[0x0][0x17c], !P0 ;  /* 0x00005f00dc007a0c */ /* 0x000fe40004721270 */
[----:B------:R-:W-:Y:S01]  /*bf80*/  LEA.HI.X.SX32 R69, R61, R25, 0x2, P6 ;  /* 0x000000193d457211 */ /* 0x000fe200030f16ff */
[----:B--2---:R-:W-:Y:S01]  /*bf90*/  @P4 STG.E [R66.64], R32 ;  /* 0x0000002042004986 */ /* 0x004fe2000c101906 */
[----:B------:R-:W-:-:S03]  /*bfa0*/  IMAD R3, R26, 0x2, R61 ;  /* 0x000000021a037824 */ /* 0x000fc600078e023d */
[----:B------:R-:W-:Y:S04]  /*bfb0*/  LDS.128 R64, [R173+0x1800] ;  /* 0x00180000ad407984 */ /* 0x000fe80000000c00 */
[----:B------:R-:W2:Y:S01]  /*bfc0*/  LDS.128 R60, [R172+0x1800] ;  /* 0x00180000ac3c7984 */ /* 0x000ea20000000c00 */
[-C--:B------:R-:W-:Y:S01]  /*bfd0*/  LEA R2, P6, R3, R24.reuse, 0x2 ;  /* 0x0000001803027211 */ /* 0x080fe200078c10ff */
[----:B------:R-:W-:Y:S01]  /*bfe0*/  IMAD R27, R26, 0x2, R3 ;  /* 0x000000021a1b7824 */ /* 0x000fe200078e0203 */
[----:B------:R-:W-:Y:S02]  /*bff0*/  ISETP.LT.AND P5, PT, R221, c[0x0][0x17c], !P0 ;  /* 0x00005f00dd007a0c */ /* 0x000fe400047a1270 */
[----:B------:R-:W-:Y:S01]  /*c000*/  ISETP.LT.AND P2, PT, R222, c[0x0][0x17c], !P0 ;  /* 0x00005f00de007a0c */ /* 0x000fe20004741270 */
[----:B------:R-:W-:Y:S01]  /*c010*/  IMAD R73, R26, 0x2, R27 ;  /* 0x000000021a497824 */ /* 0x000fe200078e021b */
[----:B------:R-:W-:Y:S01]  /*c020*/  LEA.HI.X.SX32 R3, R3, R25, 0x2, P6 ;  /* 0x0000001903037211 */ /* 0x000fe200030f16ff */
[----:B------:R1:W-:Y:S01]  /*c030*/  @P3 STG.E [R68.64], R40 ;  /* 0x0000002844003986 */ /* 0x0003e2000c101906 */
[----:B------:R-:W-:-:S03]  /*c040*/  LEA R70, P6, R27, R24, 0x2 ;  /* 0x000000181b467211 */ /* 0x000fc600078c10ff */
[----:B------:R-:W2:Y:S01]  /*c050*/  LDS.128 R172, [R174+0x1800] ;  /* 0x00180000aeac7984 */ /* 0x000ea20000000c00 */
[-C--:B------:R-:W-:Y:S01]  /*c060*/  LEA.HI.X.SX32 R71, R27, R25.reuse, 0x2, P6 ;  /* 0x000000191b477211 */ /* 0x080fe200030f16ff */
[C---:B------:R-:W-:Y:S02]  /*c070*/  IMAD R27, R26.reuse, 0x2, R73 ;  /* 0x000000021a1b7824 */ /* 0x040fe400078e0249 */
[----:B------:R3:W-:Y:S01]  /*c080*/  @P1 STG.E [R2.64], R48 ;  /* 0x0000003002001986 */ /* 0x0007e2000c101906 */
[----:B------:R-:W-:Y:S01]  /*c090*/  LEA R72, P1, R73, R24, 0x2 ;  /* 0x0000001849487211 */ /* 0x000fe200078210ff */
[----:B------:R-:W-:Y:S01]  /*c0a0*/  IMAD R75, R26, 0x2, R27 ;  /* 0x000000021a4b7824 */ /* 0x000fe200078e021b */
[----:B------:R-:W-:Y:S02]  /*c0b0*/  ISETP.LT.AND P4, PT, R223, c[0x0][0x17c], !P0 ;  /* 0x00005f00df007a0c */ /* 0x000fe40004781270 */
[----:B------:R-:W-:Y:S02]  /*c0c0*/  LEA.HI.X.SX32 R73, R73, R25, 0x2, P1 ;  /* 0x0000001949497211 */ /* 0x000fe400008f16ff */
[----:B------:R-:W-:-:S02]  /*c0d0*/  ISETP.LT.AND P3, PT, R224, c[0x0][0x17c], !P0 ;  /* 0x00005f00e0007a0c */ /* 0x000fc40004761270 */
[CC--:B-1----:R-:W-:Y:S01]  /*c0e0*/  LEA R68, P6, R27.reuse, R24.reuse, 0x2 ;  /* 0x000000181b447211 */ /* 0x0c2fe200078c10ff */
[----:B------:R1:W-:Y:S03]  /*c0f0*/  @P5 STG.E [R70.64], R44 ;  /* 0x0000002c46005986 */ /* 0x0003e6000c101906 */
[-C--:B------:R-:W-:Y:S01]  /*c100*/  LEA.HI.X.SX32 R69, R27, R25.reuse, 0x2, P6 ;  /* 0x000000191b457211 */ /* 0x080fe200030f16ff */
[----:B---3--:R3:W-:Y:S01]  /*c110*/  @P2 STG.E [R72.64], R52 ;  /* 0x0000003448002986 */ /* 0x0087e2000c101906 */
[----:B------:R-:W-:Y:S01]  /*c120*/  LEA R2, P2, R75, R24, 0x2 ;  /* 0x000000184b027211 */ /* 0x000fe200078410ff */
[C---:B------:R-:W-:Y:S01]  /*c130*/  IMAD R27, R26.reuse, 0x2, R75 ;  /* 0x000000021a1b7824 */ /* 0x040fe200078e024b */
[----:B------:R-:W-:Y:S02]  /*c140*/  ISETP.LT.AND P5, PT, R225, c[0x0][0x17c], !P0 ;  /* 0x00005f00e1007a0c */ /* 0x000fe400047a1270 */
[----:B------:R-:W-:Y:S01]  /*c150*/  LEA.HI.X.SX32 R3, R75, R25, 0x2, P2 ;  /* 0x000000194b037211 */ /* 0x000fe200010f16ff */
[----:B------:R-:W-:Y:S01]  /*c160*/  IMAD R75, R26, 0x2, R27 ;  /* 0x000000021a4b7824 */ /* 0x000fe200078e021b */
[----:B------:R-:W-:-:S02]  /*c170*/  ISETP.LT.AND P1, PT, R226, c[0x0][0x17c], !P0 ;  /* 0x00005f00e2007a0c */ /* 0x000fc40004721270 */
[CC--:B-1----:R-:W-:Y:S01]  /*c180*/  LEA R70, P6, R27.reuse, R24.reuse, 0x2 ;  /* 0x000000181b467211 */ /* 0x0c2fe200078c10ff */
[----:B------:R1:W-:Y:S03]  /*c190*/  @P4 STG.E [R68.64], R56 ;  /* 0x0000003844004986 */ /* 0x0003e6000c101906 */
[-C--:B------:R-:W-:Y:S01]  /*c1a0*/  LEA.HI.X.SX32 R71, R27, R25.reuse, 0x2, P6 ;  /* 0x000000191b477211 */ /* 0x080fe200030f16ff */
[----:B----4-:R4:W-:Y:S01]  /*c1b0*/  @P3 STG.E [R2.64], R4 ;  /* 0x0000000402003986 */ /* 0x0109e2000c101906 */
[----:B---3--:R-:W-:Y:S01]  /*c1c0*/  LEA R72, P3, R75, R24, 0x2 ;  /* 0x000000184b487211 */ /* 0x008fe200078610ff */
[C---:B------:R-:W-:Y:S01]  /*c1d0*/  IMAD R27, R26.reuse, 0x2, R75 ;  /* 0x000000021a1b7824 */ /* 0x040fe200078e024b */
[----:B------:R-:W-:Y:S02]  /*c1e0*/  ISETP.LT.AND P4, PT, R227, c[0x0][0x17c], !P0 ;  /* 0x00005f00e3007a0c */ /* 0x000fe40004781270 */
[----:B------:R-:W-:Y:S01]  /*c1f0*/  LEA.HI.X.SX32 R73, R75, R25, 0x2, P3 ;  /* 0x000000194b497211 */ /* 0x000fe200018f16ff */
[----:B------:R-:W-:Y:S01]  /*c200*/  IMAD R75, R26, 0x2, R27 ;  /* 0x000000021a4b7824 */ /* 0x000fe200078e021b */
[----:B------:R-:W-:-:S02]  /*c210*/  ISETP.LT.AND P2, PT, R228, c[0x0][0x17c], !P0 ;  /* 0x00005f00e4007a0c */ /* 0x000fc40004741270 */
[CC--:B-1----:R-:W-:Y:S01]  /*c220*/  LEA R68, P6, R27.reuse, R24.reuse, 0x2 ;  /* 0x000000181b447211 */ /* 0x0c2fe200078c10ff */
[----:B--2---:R1:W-:Y:S03]  /*c230*/  @P5 STG.E [R70.64], R60 ;  /* 0x0000003c46005986 */ /* 0x0043e6000c101906 */
[-C--:B------:R-:W-:Y:S01]  /*c240*/  LEA.HI.X.SX32 R69, R27, R25.reuse, 0x2, P6 ;  /* 0x000000191b457211 */ /* 0x080fe200030f16ff */
[----:B------:R2:W-:Y:S01]  /*c250*/  @P1 STG.E [R72.64], R64 ;  /* 0x0000004048001986 */ /* 0x0005e2000c101906 */
[----:B----4-:R-:W-:Y:S01]  /*c260*/  LEA R2, P1, R75, R24, 0x2 ;  /* 0x000000184b027211 */ /* 0x010fe200078210ff */
        /* <DEDUP_REMOVED lines=8> */
[----:B------:R3:W-:Y:S01]  /*c2f0*/  @P2 STG.E [R2.64], R9 ;  /* 0x0000000902002986 */ /* 0x0007e2000c101906 */
[-C--:B--2---:R-:W-:Y:S01]  /*c300*/  LEA R72, P2, R75, R24.reuse, 0x2 ;  /* 0x000000184b487211 */ /* 0x084fe200078410ff */
[C---:B------:R-:W-:Y:S01]  /*c310*/  IMAD R27, R26.reuse, 0x2, R75 ;  /* 0x000000021a1b7824 */ /* 0x040fe200078e024b */
[----:B------:R-:W-:Y:S02]  /*c320*/  ISETP.LT.AND P4, PT, R231, c[0x0][0x17c], !P0 ;  /* 0x00005f00e7007a0c */ /* 0x000fe40004781270 */
[----:B------:R-:W-:Y:S01]  /*c330*/  LEA.HI.X.SX32 R73, R75, R25, 0x2, P2 ;  /* 0x000000194b497211 */ /* 0x000fe200010f16ff */
[----:B------:R-:W-:Y:S01]  /*c340*/  IMAD R75, R26, 0x2, R27 ;  /* 0x000000021a4b7824 */ /* 0x000fe200078e021b */
[----:B------:R-:W-:Y:S01]  /*c350*/  ISETP.LT.AND P1, PT, R232, c[0x0][0x17c], !P0 ;  /* 0x00005f00e8007a0c */ /* 0x000fe20004721270 */
[----:B------:R2:W-:Y:S01]  /*c360*/  @P5 STG.E [R70.64], R13 ;  /* 0x0000000d46005986 */ /* 0x0005e2000c101906 */
[----:B-1----:R-:W-:-:S03]  /*c370*/  LEA R68, P6, R27, R24, 0x2 ;  /* 0x000000181b447211 */ /* 0x002fc600078c10ff */
[----:B------:R1:W-:Y:S01]  /*c380*/  @P3 STG.E [R72.64], R17 ;  /* 0x0000001148003986 */ /* 0x0003e2000c101906 */
[-C--:B---3--:R-:W-:Y:S01]  /*c390*/  LEA R2, P3, R75, R24.reuse, 0x2 ;  /* 0x000000184b027211 */ /* 0x088fe200078610ff */
[C---:B------:R-:W-:Y:S01]  /*c3a0*/  IMAD R9, R26.reuse, 0x2, R75 ;  /* 0x000000021a097824 */ /* 0x040fe200078e024b */
[-C--:B------:R-:W-:Y:S02]  /*c3b0*/  LEA.HI.X.SX32 R69, R27, R25.reuse, 0x2, P6 ;  /* 0x000000191b457211 */ /* 0x080fe400030f16ff */
[----:B------:R-:W-:Y:S02]  /*c3c0*/  LEA.HI.X.SX32 R3, R75, R25, 0x2, P3 ;  /* 0x000000194b037211 */ /* 0x000fe400018f16ff */
[----:B------:R-:W-:Y:S01]  /*c3d0*/  ISETP.LT.AND P5, PT, R233, c[0x0][0x17c], !P0 ;  /* 0x00005f00e9007a0c */ /* 0x000fe200047a1270 */
[----:B--2---:R-:W-:Y:S01]  /*c3e0*/  IMAD R13, R26, 0x2, R9 ;  /* 0x000000021a0d7824 */ /* 0x004fe200078e0209 */
[----:B------:R-:W-:Y:S01]  /*c3f0*/  ISETP.LT.AND P2, PT, R234, c[0x0][0x17c], !P0 ;  /* 0x00005f00ea007a0c */ /* 0x000fe20004741270 */
[----:B------:R2:W-:Y:S01]  /*c400*/  @P4 STG.E [R68.64], R21 ;  /* 0x0000001544004986 */ /* 0x0005e2000c101906 */
[----:B------:R-:W-:Y:S01]  /*c410*/  LEA R8, P6, R9, R24, 0x2 ;  /* 0x0000001809087211 */ /* 0x000fe200078c10ff */
[----:B-1----:R-:W-:-:S02]  /*c420*/  IMAD R17, R26, 0x2, R13 ;  /* 0x000000021a117824 */ /* 0x002fc400078e020d */
[----:B------:R1:W-:Y:S01]  /*c430*/  @P1 STG.E [R2.64], R29 ;  /* 0x0000001d02001986 */ /* 0x0003e2000c101906 */
[-C--:B------:R-:W-:Y:S02]  /*c440*/  LEA R12, P1, R13, R24.reuse, 0x2 ;  /* 0x000000180d0c7211 */ /* 0x080fe400078210ff */
[-C--:B------:R-:W-:Y:S02]  /*c450*/  LEA.HI.X.SX32 R9, R9, R25.reuse, 0x2, P6 ;  /* 0x0000001909097211 */ /* 0x080fe400030f16ff */
[----:B------:R-:W-:Y:S02]  /*c460*/  LEA.HI.X.SX32 R13, R13, R25, 0x2, P1 ;  /* 0x000000190d0d7211 */ /* 0x000fe400008f16ff */
[----:B------:R-:W-:Y:S01]  /*c470*/  ISETP.LT.AND P4, PT, R235, c[0x0][0x17c], !P0 ;  /* 0x00005f00eb007a0c */ /* 0x000fe20004781270 */
[----:B--2---:R-:W-:Y:S01]  /*c480*/  IMAD R21, R26, 0x2, R17 ;  /* 0x000000021a157824 */ /* 0x004fe200078e0211 */
[----:B------:R-:W-:Y:S01]  /*c490*/  ISETP.LT.AND P3, PT, R236, c[0x0][0x17c], !P0 ;  /* 0x00005f00ec007a0c */ /* 0x000fe20004761270 */
[----:B------:R2:W-:Y:S01]  /*c4a0*/  @P5 STG.E [R8.64], R37 ;  /* 0x0000002508005986 */ /* 0x0005e2000c101906 */
[----:B------:R-:W-:Y:S01]  /*c4b0*/  LEA R16, P6, R17, R24, 0x2 ;  /* 0x0000001811107211 */ /* 0x000fe200078c10ff */
[----:B------:R-:W-:-:S02]  /*c4c0*/  IMAD R27, R26, 0x2, R21 ;  /* 0x000000021a1b7824 */ /* 0x000fc400078e0215 */
[----:B------:R3:W-:Y:S01]  /*c4d0*/  @P2 STG.E [R12.64], R33 ;  /* 0x000000210c002986 */ /* 0x0007e2000c101906 */
[-C--:B-1----:R-:W-:Y:S02]  /*c4e0*/  LEA R2, P2, R21, R24.reuse, 0x2 ;  /* 0x0000001815027211 */ /* 0x082fe400078410ff */
[-C--:B------:R-:W-:Y:S02]  /*c4f0*/  LEA.HI.X.SX32 R17, R17, R25.reuse, 0x2, P6 ;  /* 0x0000001911117211 */ /* 0x080fe400030f16ff */
[-C--:B------:R-:W-:Y:S01]  /*c500*/  LEA.HI.X.SX32 R3, R21, R25.reuse, 0x2, P2 ;  /* 0x0000001915037211 */ /* 0x080fe200010f16ff */
[----:B------:R-:W-:Y:S01]  /*c510*/  IMAD R21, R26, 0x2, R27 ;  /* 0x000000021a157824 */ /* 0x000fe200078e021b */
[----:B------:R-:W-:Y:S02]  /*c520*/  ISETP.LT.AND P5, PT, R237, c[0x0][0x17c], !P0 ;  /* 0x00005f00ed007a0c */ /* 0x000fe400047a1270 */
[----:B------:R-:W-:Y:S02]  /*c530*/  ISETP.LT.AND P1, PT, R238, c[0x0][0x17c], !P0 ;  /* 0x00005f00ee007a0c */ /* 0x000fe40004721270 */
[CC--:B--2---:R-:W-:Y:S01]  /*c540*/  LEA R8, P6, R27.reuse, R24.reuse, 0x2 ;  /* 0x000000181b087211 */ /* 0x0c4fe200078c10ff */
[----:B------:R1:W-:Y:S03]  /*c550*/  @P4 STG.E [R16.64], R41 ;  /* 0x0000002910004986 */ /* 0x0003e6000c101906 */
[----:B------:R-:W-:Y:S01]  /*c560*/  LEA.HI.X.SX32 R9, R27, R25, 0x2, P6 ;  /* 0x000000191b097211 */ /* 0x000fe200030f16ff */
[----:B------:R2:W-:Y:S01]  /*c570*/  @P3 STG.E [R2.64], R49 ;  /* 0x0000003102003986 */ /* 0x0005e2000c101906 */
[----:B---3--:R-:W-:Y:S01]  /*c580*/  LEA R12, P3, R21, R24, 0x2 ;  /* 0x00000018150c7211 */ /* 0x008fe200078610ff */
[----:B------:R-:W-:Y:S01]  /*c590*/  IMAD R27, R26, 0x2, R21 ;  /* 0x000000021a1b7824 */ /* 0x000fe200078e0215 */
[----:B------:R-:W-:-:S02]  /*c5a0*/  ISETP.LT.AND P4, PT, R239, c[0x0][0x17c], !P0 ;  /* 0x00005f00ef007a0c */ /* 0x000fc40004781270 */
[-C--:B------:R-:W-:Y:S01]  /*c5b0*/  LEA.HI.X.SX32 R13, R21, R25.reuse, 0x2, P3 ;  /* 0x00000019150d7211 */ /* 0x080fe200018f16ff */
[----:B------:R-:W-:Y:S01]  /*c5c0*/  IMAD R21, R26, 0x2, R27 ;  /* 0x000000021a157824 */ /* 0x000fe200078e021b */
[----:B------:R-:W-:Y:S02]  /*c5d0*/  ISETP.LT.AND P2, PT, R240, c[0x0][0x17c], !P0 ;  /* 0x00005f00f0007a0c */ /* 0x000fe40004741270 */
[CC--:B-1----:R-:W-:Y:S01]  /*c5e0*/  LEA R16, P6, R27.reuse, R24.reuse, 0x2 ;  /* 0x000000181b107211 */ /* 0x0c2fe200078c10ff */
[----:B------:R1:W-:Y:S03]  /*c5f0*/  @P5 STG.E [R8.64], R45 ;  /* 0x0000002d08005986 */ /* 0x0003e6000c101906 */
[----:B------:R-:W-:Y:S01]  /*c600*/  LEA.HI.X.SX32 R17, R27, R25, 0x2, P6 ;  /* 0x000000191b117211 */ /* 0x000fe200030f16ff */
[----:B------:R3:W-:Y:S01]  /*c610*/  @P1 STG.E [R12.64], R53 ;  /* 0x000000350c001986 */ /* 0x0007e2000c101906 */
[----:B--2---:R-:W-:Y:S01]  /*c620*/  LEA R2, P1, R21, R24, 0x2 ;  /* 0x0000001815027211 */ /* 0x004fe200078210ff */
        /* <DEDUP_REMOVED lines=9> */
[----:B---3--:R-:W-:Y:S01]  /*c6c0*/  LEA R12, P2, R21, R24, 0x2 ;  /* 0x00000018150c7211 */ /* 0x008fe200078410ff */
[----:B------:R-:W-:Y:S01]  /*c6d0*/  IMAD R27, R26, 0x2, R21 ;  /* 0x000000021a1b7824 */ /* 0x000fe200078e0215 */
[----:B------:R-:W-:-:S02]  /*c6e0*/  ISETP.LT.AND P4, PT, R243, c[0x0][0x17c], !P0 ;  /* 0x00005f00f3007a0c */ /* 0x000fc40004781270 */
[----:B------:R-:W-:Y:S01]  /*c6f0*/  LEA.HI.X.SX32 R13, R21, R25, 0x2, P2 ;  /* 0x00000019150d7211 */ /* 0x000fe200010f16ff */
[----:B------:R-:W-:Y:S01]  /*c700*/  IMAD R21, R26, 0x2, R27 ;  /* 0x000000021a157824 */ /* 0x000fe200078e021b */
[----:B------:R-:W-:Y:S01]  /*c710*/  ISETP.LT.AND P1, PT, R244, c[0x0][0x17c], !P0 ;  /* 0x00005f00f4007a0c */ /* 0x000fe20004721270 */
[----:B------:R3:W-:Y:S01]  /*c720*/  @P5 STG.E [R8.64], R61 ;  /* 0x0000003d08005986 */ /* 0x0007e2000c101906 */
[----:B-1----:R-:W-:-:S03]  /*c730*/  LEA R16, P6, R27, R24, 0x2 ;  /* 0x000000181b107211 */ /* 0x002fc600078c10ff */
[----:B------:R1:W-:Y:S01]  /*c740*/  @P3 STG.E [R12.64], R65 ;  /* 0x000000410c003986 */ /* 0x0003e2000c101906 */
[-C--:B--2---:R-:W-:Y:S01]  /*c750*/  LEA R2, P3, R21, R24.reuse, 0x2 ;  /* 0x0000001815027211 */ /* 0x084fe200078610ff */
[C---:B------:R-:W-:Y:S01]  /*c760*/  IMAD R5, R26.reuse, 0x2, R21 ;  /* 0x000000021a057824 */ /* 0x040fe200078e0215 */
[-C--:B------:R-:W-:Y:S02]  /*c770*/  LEA.HI.X.SX32 R17, R27, R25.reuse, 0x2, P6 ;  /* 0x000000191b117211 */ /* 0x080fe400030f16ff */
[----:B------:R-:W-:Y:S02]  /*c780*/  LEA.HI.X.SX32 R3, R21, R25, 0x2, P3 ;  /* 0x0000001915037211 */ /* 0x000fe400018f16ff */
[----:B------:R-:W-:Y:S01]  /*c790*/  ISETP.LT.AND P5, PT, R245, c[0x0][0x17c], !P0 ;  /* 0x00005f00f5007a0c */ /* 0x000fe200047a1270 */
[----:B---3--:R-:W-:Y:S01]  /*c7a0*/  IMAD R9, R26, 0x2, R5 ;  /* 0x000000021a097824 */ /* 0x008fe200078e0205 */
        /* <DEDUP_REMOVED lines=20> */
[CC--:B--2---:R-:W-:Y:S02]  /*c8f0*/  LEA R4, P6, R21.reuse, R24.reuse, 0x2 ;  /* 0x0000001815047211 */ /* 0x0c4fe400078c10ff */
[----:B------:R-:W-:Y:S01]  /*c900*/  ISETP.LT.AND P1, PT, R250, c[0x0][0x17c], !P0 ;  /* 0x00005f00fa007a0c */ /* 0x000fe20004721270 */
[----:B------:R1:W-:Y:S01]  /*c910*/  @P4 STG.E [R12.64], R22 ;  /* 0x000000160c004986 */ /* 0x0003e2000c101906 */
[----:B------:R-:W-:Y:S01]  /*c920*/  LEA.HI.X.SX32 R5, R21, R25, 0x2, P6 ;  /* 0x0000001915057211 */ /* 0x000fe200030f16ff */
[----:B------:R-:W-:Y:S01]  /*c930*/  IMAD R21, R26, 0x2, R17 ;  /* 0x000000021a157824 */ /* 0x000fe200078e0211 */
[----:B------:R-:W-:Y:S01]  /*c940*/  ISETP.LT.AND P4, PT, R251, c[0x0][0x17c], !P0 ;  /* 0x00005f00fb007a0c */ /* 0x000fe20004781270 */
[----:B------:R2:W-:Y:S01]  /*c950*/  @P3 STG.E [R2.64], R30 ;  /* 0x0000001e02003986 */ /* 0x0005e2000c101906 */
[----:B---3--:R-:W-:-:S04]  /*c960*/  LEA R8, P3, R17, R24, 0x2 ;  /* 0x0000001811087211 */ /* 0x008fc800078610ff */
[-C--:B------:R-:W-:Y:S01]  /*c970*/  LEA.HI.X.SX32 R9, R17, R25.reuse, 0x2, P3 ;  /* 0x0000001911097211 */ /* 0x080fe200018f16ff */
[----:B------:R-:W-:Y:S01]  /*c980*/  IMAD R17, R26, 0x2, R21 ;  /* 0x000000021a117824 */ /* 0x000fe200078e0215 */
[CC--:B-1----:R-:W-:Y:S01]  /*c990*/  LEA R12, P6, R21.reuse, R24.reuse, 0x2 ;  /* 0x00000018150c7211 */ /* 0x0c2fe200078c10ff */
[----:B------:R1:W-:Y:S03]  /*c9a0*/  @P5 STG.E [R4.64], R38 ;  /* 0x0000002604005986 */ /* 0x0003e6000c101906 */
[----:B------:R-:W-:Y:S01]  /*c9b0*/  LEA.HI.X.SX32 R13, R21, R25, 0x2, P6 ;  /* 0x00000019150d7211 */ /* 0x000fe200030f16ff */
[----:B------:R3:W-:Y:S01]  /*c9c0*/  @P1 STG.E [R8.64], R34 ;  /* 0x0000002208001986 */ /* 0x0007e2000c101906 */
[----:B--2---:R-:W-:Y:S02]  /*c9d0*/  LEA R2, P1, R17, R24, 0x2 ;  /* 0x0000001811027211 */ /* 0x004fe400078210ff */
[----:B------:R-:W-:Y:S01]  /*c9e0*/  ISETP.LT.AND P5, PT, R168, c[0x0][0x17c], !P0 ;  /* 0x00005f00a8007a0c */ /* 0x000fe200047a1270 */
[----:B------:R2:W-:Y:S01]  /*c9f0*/  @P4 STG.E [R12.64], R42 ;  /* 0x0000002a0c004986 */ /* 0x0005e2000c101906 */
[----:B------:R-:W-:-:S02]  /*ca00*/  ISETP.LT.AND P3, PT, R169, c[0x0][0x17c], !P0 ;  /* 0x00005f00a9007a0c */ /* 0x000fc40004761270 */
[----:B------:R-:W-:Y:S01]  /*ca10*/  LEA.HI.X.SX32 R3, R17, R25, 0x2, P1 ;  /* 0x0000001911037211 */ /* 0x000fe200008f16ff */
[----:B------:R-:W4:Y:S01]  /*ca20*/  LDL.LU R168, [R1+0x18] ;  /* 0x0000180001a87983 */ /* 0x000f220000300800 */
[----:B------:R-:W-:Y:S02]  /*ca30*/  ISETP.LT.AND P4, PT, R170, c[0x0][0x17c], !P0 ;  /* 0x00005f00aa007a0c */ /* 0x000fe40004781270 */
[----:B------:R-:W-:Y:S01]  /*ca40*/  ISETP.LT.AND P1, PT, R171, c[0x0][0x17c], !P0 ;  /* 0x00005f00ab007a0c */ /* 0x000fe20004721270 */
[----:B------:R-:W4:Y:S04]  /*ca50*/  LDL.LU R169, [R1+0x1c] ;  /* 0x00001c0001a97983 */ /* 0x000f280000300800 */
[----:B------:R-:W4:Y:S04]  /*ca60*/  LDL.LU R170, [R1+0x20] ;  /* 0x0000200001aa7983 */ /* 0x000f280000300800 */
[----:B------:R-:W4:Y:S01]  /*ca70*/  LDL.LU R171, [R1+0x24] ;  /* 0x0000240001ab7983 */ /* 0x000f220000300800 */
[----:B------:R-:W-:Y:S01]  /*ca80*/  ISETP.LT.AND P2, PT, R252, c[0x0][0x17c], !P0 ;  /* 0x00005f00fc007a0c */ /* 0x000fe20004741270 */
[----:B------:R-:W-:-:S04]  /*ca90*/  IMAD R21, R26, 0x2, R17 ;  /* 0x000000021a157824 */ /* 0x000fc800078e0211 */
[----:B------:R-:W-:Y:S01]  /*caa0*/  IMAD R17, R26, 0x2, R21 ;  /* 0x000000021a117824 */ /* 0x000fe200078e0215 */
[----:B-1----:R-:W-:-:S04]  /*cab0*/  LEA R4, P6, R21, R24, 0x2 ;  /* 0x0000001815047211 */ /* 0x002fc800078c10ff */
[-C--:B------:R-:W-:Y:S01]  /*cac0*/  LEA.HI.X.SX32 R5, R21, R25.reuse, 0x2, P6 ;  /* 0x0000001915057211 */ /* 0x080fe200030f16ff */
[C---:B------:R-:W-:Y:S02]  /*cad0*/  IMAD R21, R26.reuse, 0x2, R17 ;  /* 0x000000021a157824 */ /* 0x040fe400078e0211 */
[----:B------:R1:W-:Y:S01]  /*cae0*/  @P2 STG.E [R2.64], R50 ;  /* 0x0000003202002986 */ /* 0x0003e2000c101906 */
[-C--:B---3--:R-:W-:Y:S02]  /*caf0*/  LEA R8, P2, R17, R24.reuse, 0x2 ;  /* 0x0000001811087211 */ /* 0x088fe400078410ff */
[----:B--2---:R-:W-:Y:S01]  /*cb00*/  LEA R12, P6, R21, R24, 0x2 ;  /* 0x00000018150c7211 */ /* 0x004fe200078c10ff */
[----:B------:R2:W-:Y:S01]  /*cb10*/  @P5 STG.E [R4.64], R46 ;  /* 0x0000002e04005986 */ /* 0x0005e2000c101906 */
[----:B------:R-:W-:Y:S01]  /*cb20*/  LEA.HI.X.SX32 R9, R17, R25, 0x2, P2 ;  /* 0x0000001911097211 */ /* 0x000fe200010f16ff */
[----:B------:R-:W-:Y:S01]  /*cb30*/  IMAD R17, R26, 0x2, R21 ;  /* 0x000000021a117824 */ /* 0x000fe200078e0215 */
[----:B------:R-:W-:-:S02]  /*cb40*/  ISETP.LT.AND P5, PT, R92, c[0x0][0x17c], !P0 ;  /* 0x00005f005c007a0c */ /* 0x000fc400047a1270 */
[----:B------:R-:W3:Y:S01]  /*cb50*/  LDL.LU R92, [R1+0x28] ;  /* 0x00002800015c7983 */ /* 0x000ee20000300800 */
[-C--:B------:R-:W-:Y:S01]  /*cb60*/  LEA.HI.X.SX32 R13, R21, R25.reuse, 0x2, P6 ;  /* 0x00000019150d7211 */ /* 0x080fe200030f16ff */
[C---:B------:R-:W-:Y:S02]  /*cb70*/  IMAD R21, R26.reuse, 0x2, R17 ;  /* 0x000000021a157824 */ /* 0x040fe400078e0211 */
[----:B------:R2:W-:Y:S01]  /*cb80*/  @P3 STG.E [R8.64], R54 ;  /* 0x0000003608003986 */ /* 0x0005e2000c101906 */
[-C--:B-1----:R-:W-:Y:S02]  /*cb90*/  LEA R2, P3, R17, R24.reuse, 0x2 ;  /* 0x0000001811027211 */ /* 0x082fe400078610ff */
[----:B--2---:R-:W-:Y:S02]  /*cba0*/  LEA R4, P6, R21, R24, 0x2 ;  /* 0x0000001815047211 */ /* 0x004fe400078c10ff */
[-C--:B------:R-:W-:Y:S01]  /*cbb0*/  LEA.HI.X.SX32 R3, R17, R25.reuse, 0x2, P3 ;  /* 0x0000001911037211 */ /* 0x080fe200018f16ff */
[----:B------:R-:W-:Y:S01]  /*cbc0*/  IMAD R17, R26, 0x2, R21 ;  /* 0x000000021a117824 */ /* 0x000fe200078e0215 */
[----:B------:R1:W-:Y:S01]  /*cbd0*/  @P4 STG.E [R12.64], R58 ;  /* 0x0000003a0c004986 */ /* 0x0003e2000c101906 */
[----:B------:R-:W-:-:S03]  /*cbe0*/  LEA.HI.X.SX32 R5, R21, R25, 0x2, P6 ;  /* 0x0000001915057211 */ /* 0x000fc600030f16ff */
[----:B------:R2:W-:Y:S01]  /*cbf0*/  @P1 STG.E [R2.64], R6 ;  /* 0x0000000602001986 */ /* 0x0005e2000c101906 */
[C---:B------:R-:W-:Y:S02]  /*cc00*/  LEA R8, P1, R17.reuse, R24, 0x2 ;  /* 0x0000001811087211 */ /* 0x040fe400078210ff */
[----:B------:R-:W-:Y:S01]  /*cc10*/  ISETP.LT.AND P2, PT, R88, c[0x0][0x17c], !P0 ;  /* 0x00005f0058007a0c */ /* 0x000fe20004741270 */
[----:B------:R1:W-:Y:S01]  /*cc20*/  @P5 STG.E [R4.64], R62 ;  /* 0x0000003e04005986 */ /* 0x0003e2000c101906 */
[----:B------:R-:W-:-:S03]  /*cc30*/  LEA.HI.X.SX32 R9, R17, R25, 0x2, P1 ;  /* 0x0000001911097211 */ /* 0x000fc600008f16ff */
[----:B------:R-:W3:Y:S01]  /*cc40*/  LDL.LU R88, [R1+0x2c] ;  /* 0x00002c0001587983 */ /* 0x000ee20000300800 */
[----:B----4-:R-:W-:-:S03]  /*cc50*/  ISETP.LT.AND P4, PT, R168, c[0x0][0x17c], !P0 ;  /* 0x00005f00a8007a0c */ /* 0x010fc60004781270 */
[----:B------:R-:W4:Y:S01]  /*cc60*/  LDL.LU R168, [R1+0x30] ;  /* 0x0000300001a87983 */ /* 0x000f220000300800 */
[----:B------:R-:W-:-:S03]  /*cc70*/  ISETP.LT.AND P3, PT, R169, c[0x0][0x17c], !P0 ;  /* 0x00005f00a9007a0c */ /* 0x000fc60004761270 */
[----:B------:R-:W4:Y:S01]  /*cc80*/  LDL.LU R169, [R1+0x34] ;  /* 0x0000340001a97983 */ /* 0x000f220000300800 */
[----:B------:R-:W-:-:S03]  /*cc90*/  ISETP.LT.AND P5, PT, R170, c[0x0][0x17c], !P0 ;  /* 0x00005f00aa007a0c */ /* 0x000fc600047a1270 */
[----:B------:R-:W4:Y:S01]  /*cca0*/  LDL.LU R170, [R1+0x38] ;  /* 0x0000380001aa7983 */ /* 0x000f220000300800 */
[----:B------:R-:W-:-:S03]  /*ccb0*/  ISETP.LT.AND P1, PT, R171, c[0x0][0x17c], !P0 ;  /* 0x00005f00ab007a0c */ /* 0x000fc60004721270 */
[----:B------:R-:W4:Y:S01]  /*ccc0*/  LDL.LU R171, [R1+0x3c] ;  /* 0x00003c0001ab7983 */ /* 0x000f220000300800 */
[----:B------:R-:W-:-:S04]  /*ccd0*/  IMAD R21, R26, 0x2, R17 ;  /* 0x000000021a157824 */ /* 0x000fc800078e0211 */
[C---:B------:R-:W-:Y:S01]  /*cce0*/  IMAD R17, R26.reuse, 0x2, R21 ;  /* 0x000000021a117824 */ /* 0x040fe200078e0215 */
[CC--:B-1----:R-:W-:Y:S01]  /*ccf0*/  LEA R12, P6, R21.reuse, R24.reuse, 0x2 ;  /* 0x00000018150c7211 */ /* 0x0c2fe200078c10ff */
[----:B------:R1:W-:Y:S03]  /*cd00*/  @P2 STG.E [R8.64], R66 ;  /* 0x0000004208002986 */ /* 0x0003e6000c101906 */
[----:B------:R-:W-:Y:S01]  /*cd10*/  LEA.HI.X.SX32 R13, R21, R25, 0x2, P6 ;  /* 0x00000019150d7211 */ /* 0x000fe200030f16ff */
[----:B------:R-:W-:Y:S01]  /*cd20*/  IMAD R21, R26, 0x2, R17 ;  /* 0x000000021a157824 */ /* 0x000fe200078e0211 */
[----:B--2---:R-:W-:-:S03]  /*cd30*/  LEA R2, P2, R17, R24, 0x2 ;  /* 0x0000001811027211 */ /* 0x004fc600078410ff */
[----:B------:R2:W-:Y:S01]  /*cd40*/  @P4 STG.E [R12.64], R174 ;  /* 0x000000ae0c004986 */ /* 0x0005e2000c101906 */
[-C--:B------:R-:W-:Y:S01]  /*cd50*/  LEA.HI.X.SX32 R3, R17, R25.reuse, 0x2, P2 ;  /* 0x0000001911037211 */ /* 0x080fe200010f16ff */
[----:B------:R-:W-:Y:S01]  /*cd60*/  IMAD R17, R26, 0x2, R21 ;  /* 0x000000021a117824 */ /* 0x000fe200078e0215 */
[CC--:B------:R-:W-:Y:S02]  /*cd70*/  LEA R4, P6, R21.reuse, R24.reuse, 0x2 ;  /* 0x0000001815047211 */ /* 0x0c0fe400078c10ff */
[----:B---3--:R-:W-:Y:S02]  /*cd80*/  ISETP.LT.AND P4, PT, R92, c[0x0][0x17c], !P0 ;  /* 0x00005f005c007a0c */ /* 0x008fe40004781270 */
[----:B------:R-:W3:Y:S01]  /*cd90*/  LDL.LU R92, [R1+0x40] ;  /* 0x00004000015c7983 */ /* 0x000ee20000300800 */
[----:B------:R-:W-:Y:S01]  /*cda0*/  LEA.HI.X.SX32 R5, R21, R25, 0x2, P6 ;  /* 0x0000001915057211 */ /* 0x000fe200030f16ff */
[----:B------:R-:W-:Y:S02]  /*cdb0*/  IMAD R21, R26, 0x2, R17 ;  /* 0x000000021a157824 */ /* 0x000fe400078e0211 */
[----:B------:R2:W-:Y:S01]  /*cdc0*/  @P3 STG.E [R2.64], R11 ;  /* 0x0000000b02003986 */ /* 0x0005e2000c101906 */
[----:B-1----:R-:W-:-:S02]  /*cdd0*/  LEA R8, P3, R17, R24, 0x2 ;  /* 0x0000001811087211 */ /* 0x002fc400078610ff */
[----:B--2---:R-:W-:Y:S02]  /*cde0*/  LEA R12, P6, R21, R24, 0x2 ;  /* 0x00000018150c7211 */ /* 0x004fe400078c10ff */
[-C--:B------:R-:W-:Y:S01]  /*cdf0*/  LEA.HI.X.SX32 R9, R17, R25.reuse, 0x2, P3 ;  /* 0x0000001911097211 */ /* 0x080fe200018f16ff */
[----:B------:R-:W-:Y:S01]  /*ce00*/  IMAD R17, R26, 0x2, R21 ;  /* 0x000000021a117824 */ /* 0x000fe200078e0215 */
[----:B------:R1:W-:Y:S01]  /*ce10*/  @P5 STG.E [R4.64], R15 ;  /* 0x0000000f04005986 */ /* 0x0003e2000c101906 */
[----:B------:R-:W-:-:S03]  /*ce20*/  LEA.HI.X.SX32 R13, R21, R25, 0x2, P6 ;  /* 0x00000019150d7211 */ /* 0x000fc600030f16ff */
[----:B------:R2:W-:Y:S01]  /*ce30*/  @P1 STG.E [R8.64], R19 ;  /* 0x0000001308001986 */ /* 0x0005e2000c101906 */
[----:B------:R-:W-:-:S03]  /*ce40*/  LEA R2, P1, R17, R24, 0x2 ;  /* 0x0000001811027211 */ /* 0x000fc600078210ff */
[----:B------:R1:W-:Y:S01]  /*ce50*/  @P4 STG.E [R12.64], R23 ;  /* 0x000000170c004986 */ /* 0x0003e2000c101906 */
[----:B------:R-:W-:-:S03]  /*ce60*/  ISETP.LT.AND P2, PT, R88, c[0x0][0x17c], !P0 ;  /* 0x00005f0058007a0c */ /* 0x000fc60004741270 */
[----:B------:R-:W3:Y:S01]  /*ce70*/  LDL.LU R88, [R1+0x44] ;  /* 0x0000440001587983 */ /* 0x000ee20000300800 */
[----:B------:R-:W-:Y:S02]  /*ce80*/  LEA.HI.X.SX32 R3, R17, R25, 0x2, P1 ;  /* 0x0000001911037211 */ /* 0x000fe400008f16ff */
[----:B----4-:R-:W-:Y:S02]  /*ce90*/  ISETP.LT.AND P5, PT, R168, c[0x0][0x17c], !P0 ;  /* 0x00005f00a8007a0c */ /* 0x010fe400047a1270 */
        /* <DEDUP_REMOVED lines=8> */
[C---:B-1----:R-:W-:Y:S01]  /*cf20*/  IMAD R15, R26.reuse, 0x2, R11 ;  /* 0x000000021a0f7824 */ /* 0x042fe200078e020b */
[CC--:B------:R-:W-:Y:S01]  /*cf30*/  LEA R4, P6, R11.reuse, R24.reuse, 0x2 ;  /* 0x000000180b047211 */ /* 0x0c0fe200078c10ff */
[----:B------:R1:W-:Y:S03]  /*cf40*/  @P2 STG.E [R2.64], R31 ;  /* 0x0000001f02002986 */ /* 0x0003e6000c101906 */
[----:B------:R-:W-:Y:S01]  /*cf50*/  LEA.HI.X.SX32 R5, R11, R25, 0x2, P6 ;  /* 0x000000190b057211 */ /* 0x000fe200030f16ff */
[----:B------:R-:W-:Y:S01]  /*cf60*/  IMAD R11, R26, 0x2, R15 ;  /* 0x000000021a0b7824 */ /* 0x000fe200078e020f */
[----:B--2---:R-:W-:-:S03]  /*cf70*/  LEA R8, P2, R15, R24, 0x2 ;  /* 0x000000180f087211 */ /* 0x004fc600078410ff */
[C---:B------:R-:W-:Y:S01]  /*cf80*/  IMAD R13, R26.reuse, 0x2, R11 ;  /* 0x000000021a0d7824 */ /* 0x040fe200078e020b */
[-C--:B------:R-:W-:Y:S01]  /*cf90*/  LEA.HI.X.SX32 R9, R15, R25.reuse, 0x2, P2 ;  /* 0x000000190f097211 */ /* 0x080fe200010f16ff */
[----:B------:R2:W-:Y:S02]  /*cfa0*/  @P5 STG.E [R4.64], R39 ;  /* 0x0000002704005986 */ /* 0x0005e4000c101906 */
[C---:B------:R-:W-:Y:S02]  /*cfb0*/  IMAD R15, R26.reuse, 0x2, R13 ;  /* 0x000000021a0f7824 */ /* 0x040fe400078e020d */
[----:B------:R3:W-:Y:S01]  /*cfc0*/  @P3 STG.E [R8.64], R35 ;  /* 0x0000002308003986 */ /* 0x0007e2000c101906 */
[-C--:B-1----:R-:W-:Y:S01]  /*cfd0*/  LEA R2, P3, R13, R24.reuse, 0x2 ;  /* 0x000000180d027211 */ /* 0x082fe200078610ff */
[C---:B------:R-:W-:Y:S01]  /*cfe0*/  IMAD R17, R26.reuse, 0x2, R15 ;  /* 0x000000021a117824 */ /* 0x040fe200078e020f */
[----:B------:R-:W-:Y:S02]  /*cff0*/  LEA R10, P6, R11, R24, 0x2 ;  /* 0x000000180b0a7211 */ /* 0x000fe400078c10ff */
[----:B------:R-:W-:Y:S01]  /*d000*/  LEA.HI.X.SX32 R3, R13, R25, 0x2, P3 ;  /* 0x000000190d037211 */ /* 0x000fe200018f16ff */
[----:B------:R-:W-:Y:S01]  /*d010*/  IMAD R13, R26, 0x2, R17 ;  /* 0x000000021a0d7824 */ /* 0x000fe200078e0211 */
[----:B---3--:R-:W-:-:S02]  /*d020*/  ISETP.LT.AND P2, PT, R92, c[0x0][0x17c], !P0 ;  /* 0x00005f005c007a0c */ /* 0x008fc40004741270 */
[----:B------:R-:W-:Y:S01]  /*d030*/  LEA.HI.X.SX32 R11, R11, R25, 0x2, P6 ;  /* 0x000000190b0b7211 */ /* 0x000fe200030f16ff */
[----:B------:R-:W-:Y:S01]  /*d040*/  IMAD R19, R26, 0x2, R13 ;  /* 0x000000021a137824 */ /* 0x000fe200078e020d */
[----:B--2---:R-:W-:-:S04]  /*d050*/  LEA R4, P6, R15, R24, 0x2 ;  /* 0x000000180f047211 */ /* 0x004fc800078c10ff */
[----:B------:R-:W-:Y:S01]  /*d060*/  LEA.HI.X.SX32 R5, R15, R25, 0x2, P6 ;  /* 0x000000190f057211 */ /* 0x000fe200030f16ff */
[C---:B------:R-:W-:Y:S01]  /*d070*/  IMAD R15, R26.reuse, 0x2, R19 ;  /* 0x000000021a0f7824 */ /* 0x040fe200078e0213 */
[----:B------:R1:W-:Y:S03]  /*d080*/  @P4 STG.E [R10.64], R43 ;  /* 0x0000002b0a004986 */ /* 0x0003e6000c101906 */
[----:B------:R-:W-:Y:S01]  /*d090*/  IMAD R21, R26, 0x2, R15 ;  /* 0x000000021a157824 */ /* 0x000fe200078e020f */
[----:B------:R2:W-:Y:S01]  /*d0a0*/  @P1 STG.E [R2.64], R51 ;  /* 0x0000003302001986 */ /* 0x0005e2000c101906 */
[----:B------:R-:W-:-:S03]  /*d0b0*/  LEA R8, P1, R17, R24, 0x2 ;  /* 0x0000001811087211 */ /* 0x000fc600078210ff */
[----:B------:R3:W-:Y:S01]  /*d0c0*/  @P2 STG.E [R4.64], R47 ;  /* 0x0000002f04002986 */ /* 0x0007e2000c101906 */
[-C--:B------:R-:W-:Y:S01]  /*d0d0*/  LEA.HI.X.SX32 R9, R17, R25.reuse, 0x2, P1 ;  /* 0x0000001911097211 */ /* 0x080fe200008f16ff */
[----:B------:R-:W-:Y:S01]  /*d0e0*/  IMAD R26, R26, 0x2, R21 ;  /* 0x000000021a1a7824 */ /* 0x000fe200078e0215 */
[-C--:B------:R-:W-:Y:S02]  /*d0f0*/  LEA R12, P6, R19, R24.reuse, 0x2 ;  /* 0x00000018130c7211 */ /* 0x080fe400078c10ff */
[-C--:B-1----:R-:W-:Y:S02]  /*d100*/  LEA R10, P2, R13, R24.reuse, 0x2 ;  /* 0x000000180d0a7211 */ /* 0x082fe400078410ff */
[----:B------:R-:W-:Y:S02]  /*d110*/  LEA R14, P1, R15, R24, 0x2 ;  /* 0x000000180f0e7211 */ /* 0x000fe400078210ff */
[----:B------:R-:W-:Y:S02]  /*d120*/  ISETP.LT.AND P5, PT, R88, c[0x0][0x17c], !P0 ;  /* 0x00005f0058007a0c */ /* 0x000fe400047a1270 */
[----:B------:R-:W-:-:S02]  /*d130*/  LEA.HI.X.SX32 R11, R13, R25, 0x2, P2 ;  /* 0x000000190d0b7211 */ /* 0x000fc400010f16ff */
[-C--:B------:R-:W-:Y:S02]  /*d140*/  LEA.HI.X.SX32 R13, R19, R25.reuse, 0x2, P6 ;  /* 0x00000019130d7211 */ /* 0x080fe400030f16ff */
[CC--:B--2---:R-:W-:Y:S02]  /*d150*/  LEA R2, P6, R26.reuse, R24.reuse, 0x2 ;  /* 0x000000181a027211 */ /* 0x0c4fe400078c10ff */
[-C--:B------:R-:W-:Y:S02]  /*d160*/  LEA.HI.X.SX32 R15, R15, R25.reuse, 0x2, P1 ;  /* 0x000000190f0f7211 */ /* 0x080fe400008f16ff */
[-C--:B------:R-:W-:Y:S02]  /*d170*/  LEA.HI.X.SX32 R3, R26, R25.reuse, 0x2, P6 ;  /* 0x000000191a037211 */ /* 0x080fe400030f16ff */
[C---:B------:R-:W-:Y:S01]  /*d180*/  LEA R24, P6, R21.reuse, R24, 0x2 ;  /* 0x0000001815187211 */ /* 0x040fe200078c10ff */
[----:B------:R3:W-:Y:S03]  /*d190*/  @P5 STG.E [R8.64], R55 ;  /* 0x0000003708005986 */ /* 0x0007e6000c101906 */
[----:B------:R-:W-:-:S02]  /*d1a0*/  LEA.HI.X.SX32 R25, R21, R25, 0x2, P6 ;  /* 0x0000001915197211 */ /* 0x000fc400030f16ff */
[----:B----4-:R-:W-:Y:S02]  /*d1b0*/  ISETP.LT.AND P4, PT, R168, c[0x0][0x17c], !P0 ;  /* 0x00005f00a8007a0c */ /* 0x010fe40004781270 */
[----:B------:R-:W-:Y:S02]  /*d1c0*/  ISETP.LT.AND P3, PT, R169, c[0x0][0x17c], !P0 ;  /* 0x00005f00a9007a0c */ /* 0x000fe40004761270 */
[----:B------:R-:W-:Y:S02]  /*d1d0*/  ISETP.LT.AND P2, PT, R170, c[0x0][0x17c], !P0 ;  /* 0x00005f00aa007a0c */ /* 0x000fe40004741270 */
[----:B------:R-:W-:Y:S02]  /*d1e0*/  ISETP.LT.AND P1, PT, R171, c[0x0][0x17c], !P0 ;  /* 0x00005f00ab007a0c */ /* 0x000fe40004721270 */
[----:B------:R-:W-:-:S05]  /*d1f0*/  ISETP.LT.AND P0, PT, R177, c[0x0][0x17c], !P0 ;  /* 0x00005f00b1007a0c */ /* 0x000fca0004701270 */
[----:B------:R3:W-:Y:S04]  /*d200*/  @P4 STG.E [R10.64], R59 ;  /* 0x0000003b0a004986 */ /* 0x0007e8000c101906 */
[----:B------:R3:W-:Y:S04]  /*d210*/  @P3 STG.E [R12.64], R7 ;  /* 0x000000070c003986 */ /* 0x0007e8000c101906 */
[----:B------:R3:W-:Y:S04]  /*d220*/  @P2 STG.E [R14.64], R63 ;  /* 0x0000003f0e002986 */ /* 0x0007e8000c101906 */
[----:B------:R3:W-:Y:S01]  /*d230*/  @P1 STG.E [R24.64], R67 ;  /* 0x0000004318001986 */ /* 0x0007e2000c101906 */
[----:B------:R-:W-:Y:S05]  /*d240*/  @!P0 EXIT ;  /* 0x000000000000894d */ /* 0x000fea0003800000 */
[----:B------:R-:W-:Y:S01]  /*d250*/  STG.E [R2.64], R175 ;  /* 0x000000af02007986 */ /* 0x000fe2000c101906 */
[----:B------:R-:W-:Y:S05]  /*d260*/  EXIT ;  /* 0x000000000000794d */ /* 0x000fea0003800000 */
.L_x_2:
[----:B------:R-:W-:-:S00]  /*d270*/  BRA `(.L_x_2) ;  /* 0xfffffff000007947 */ /* 0x000fc0000383ffff */
[----:B------:R-:W-:-:S00]  /*d280*/  NOP ;  /* 0x0000000000007918 */ /* 0x000fc00000000000 */
[----:B------:R-:W-:-:S00]  /*d290*/  NOP ;  /* 0x0000000000007918 */ /* 0x000fc00000000000 */
[----:B------:R-:W-:-:S00]  /*d2a0*/  NOP ;  /* 0x0000000000007918 */ /* 0x000fc00000000000 */
[----:B------:R-:W-:-:S00]  /*d2b0*/  NOP ;  /* 0x0000000000007918 */ /* 0x000fc00000000000 */
[----:B------:R-:W-:-:S00]  /*d2c0*/  NOP ;  /* 0x0000000000007918 */ /* 0x000fc00000000000 */
[----:B------:R-:W-:-:S00]  /*d2d0*/  NOP ;  /* 0x0000000000007918 */ /* 0x000fc00000000000 */
[----:B------:R-:W-:-:S00]  /*d2e0*/  NOP ;  /* 0x0000000000007918 */ /* 0x000fc00000000000 */
[----:B------:R-:W-:-:S00]  /*d2f0*/  NOP ;  /* 0x0000000000007918 */ /* 0x000fc00000000000 */
.L_x_3:


//--------------------- .nv.shared.matmul_kernel  --------------------------
	.section	.nv.shared.matmul_kernel,"aw",@nobits
	.sectionflags	@""
	.align	16
